	.headerflags	@"EF_CUDA_TEXMODE_UNIFIED EF_CUDA_64BIT_ADDRESS EF_CUDA_SM89 EF_CUDA_VIRTUAL_SM(EF_CUDA_SM89)"
	.elftype	@"ET_EXEC"


//--------------------- .nv.info                  --------------------------
	.section	.nv.info,"",@"SHT_CUDA_INFO"
	.align	4


	//----- nvinfo : EIATTR_REGCOUNT
	.align		4
        /*0000*/ 	.byte	0x04, 0x2f
        /*0002*/ 	.short	(.L_1 - .L_0)
	.align		4
.L_0:
        /*0004*/ 	.word	index@(triton__0d1d2d3d4d5d6d7d8d9d10de11de)
        /*0008*/ 	.word	0x00000028


	//----- nvinfo : EIATTR_MAX_STACK_SIZE
	.align		4
.L_1:
        /*000c*/ 	.byte	0x04, 0x23
        /*000e*/ 	.short	(.L_3 - .L_2)
	.align		4
.L_2:
        /*0010*/ 	.word	index@(triton__0d1d2d3d4d5d6d7d8d9d10de11de)
        /*0014*/ 	.word	0x00000000


	//----- nvinfo : EIATTR_MIN_STACK_SIZE
	.align		4
.L_3:
        /*0018*/ 	.byte	0x04, 0x12
        /*001a*/ 	.short	(.L_5 - .L_4)
	.align		4
.L_4:
        /*001c*/ 	.word	index@(triton__0d1d2d3d4d5d6d7d8d9d10de11de)
        /*0020*/ 	.word	0x00000000


	//----- nvinfo : EIATTR_FRAME_SIZE
	.align		4
.L_5:
        /*0024*/ 	.byte	0x04, 0x11
        /*0026*/ 	.short	(.L_7 - .L_6)
	.align		4
.L_6:
        /*0028*/ 	.word	index@(triton__0d1d2d3d4d5d6d7d8d9d10de11de)
        /*002c*/ 	.word	0x00000000
.L_7:


//--------------------- .nv.info.triton__0d1d2d3d4d5d6d7d8d9d10de11de --------------------------
	.section	.nv.info.triton__0d1d2d3d4d5d6d7d8d9d10de11de,"",@"SHT_CUDA_INFO"
	.align	4


	//----- nvinfo : EIATTR_CUDA_API_VERSION
	.align		4
        /*0000*/ 	.byte	0x04, 0x37
        /*0002*/ 	.short	(.L_9 - .L_8)
.L_8:
        /*0004*/ 	.word	0x0000007b


	//----- nvinfo : EIATTR_PARAM_CBANK
	.align		4
.L_9:
        /*0008*/ 	.byte	0x04, 0x0a
        /*000a*/ 	.short	(.L_11 - .L_10)
	.align		4
.L_10:
        /*000c*/ 	.word	index@(.nv.constant0.triton__0d1d2d3d4d5d6d7d8d9d10de11de)
        /*0010*/ 	.short	0x0160
        /*0012*/ 	.short	0x0058


	//----- nvinfo : EIATTR_CBANK_PARAM_SIZE
	.align		4
.L_11:
        /*0014*/ 	.byte	0x03, 0x19
        /*0016*/ 	.short	0x0058


	//----- nvinfo : EIATTR_KPARAM_INFO
	.align		4
        /*0018*/ 	.byte	0x04, 0x17
        /*001a*/ 	.short	(.L_13 - .L_12)
.L_12:
        /*001c*/ 	.word	0x00000000
        /*0020*/ 	.short	0x000b
        /*0022*/ 	.short	0x0054
        /*0024*/ 	.byte	0x00, 0xf0, 0x11, 0x00


	//----- nvinfo : EIATTR_KPARAM_INFO
	.align		4
.L_13:
        /*0028*/ 	.byte	0x04, 0x17
        /*002a*/ 	.short	(.L_15 - .L_14)
.L_14:
        /*002c*/ 	.word	0x00000000
        /*0030*/ 	.short	0x000a
        /*0032*/ 	.short	0x0050
        /*0034*/ 	.byte	0x00, 0xf0, 0x11, 0x00


	//----- nvinfo : EIATTR_KPARAM_INFO
	.align		4
.L_15:
        /*0038*/ 	.byte	0x04, 0x17
        /*003a*/ 	.short	(.L_17 - .L_16)
.L_16:
        /*003c*/ 	.word	0x00000000
        /*0040*/ 	.short	0x0009
        /*0042*/ 	.short	0x0048
        /*0044*/ 	.byte	0x00, 0xf0, 0x21, 0x00


	//----- nvinfo : EIATTR_KPARAM_INFO
	.align		4
.L_17:
        /*0048*/ 	.byte	0x04, 0x17
        /*004a*/ 	.short	(.L_19 - .L_18)
.L_18:
        /*004c*/ 	.word	0x00000000
        /*0050*/ 	.short	0x0008
        /*0052*/ 	.short	0x0040
        /*0054*/ 	.byte	0x00, 0xf0, 0x21, 0x00


	//----- nvinfo : EIATTR_KPARAM_INFO
	.align		4
.L_19:
        /*0058*/ 	.byte	0x04, 0x17
        /*005a*/ 	.short	(.L_21 - .L_20)
.L_20:
        /*005c*/ 	.word	0x00000000
        /*0060*/ 	.short	0x0007
        /*0062*/ 	.short	0x0038
        /*0064*/ 	.byte	0x00, 0xf0, 0x21, 0x00


	//----- nvinfo : EIATTR_KPARAM_INFO
	.align		4
.L_21:
        /*0068*/ 	.byte	0x04, 0x17
        /*006a*/ 	.short	(.L_23 - .L_22)
.L_22:
        /*006c*/ 	.word	0x00000000
        /*0070*/ 	.short	0x0006
        /*0072*/ 	.short	0x0030
        /*0074*/ 	.byte	0x00, 0xf0, 0x21, 0x00


	//----- nvinfo : EIATTR_KPARAM_INFO
	.align		4
.L_23:
        /*0078*/ 	.byte	0x04, 0x17
        /*007a*/ 	.short	(.L_25 - .L_24)
.L_24:
        /*007c*/ 	.word	0x00000000
        /*0080*/ 	.short	0x0005
        /*0082*/ 	.short	0x0028
        /*0084*/ 	.byte	0x00, 0xf0, 0x21, 0x00


	//----- nvinfo : EIATTR_KPARAM_INFO
	.align		4
.L_25:
        /*0088*/ 	.byte	0x04, 0x17
        /*008a*/ 	.short	(.L_27 - .L_26)
.L_26:
        /*008c*/ 	.word	0x00000000
        /*0090*/ 	.short	0x0004
        /*0092*/ 	.short	0x0020
        /*0094*/ 	.byte	0x00, 0xf0, 0x21, 0x00


	//----- nvinfo : EIATTR_KPARAM_INFO
	.align		4
.L_27:
        /*0098*/ 	.byte	0x04, 0x17
        /*009a*/ 	.short	(.L_29 - .L_28)
.L_28:
        /*009c*/ 	.word	0x00000000
        /*00a0*/ 	.short	0x0003
        /*00a2*/ 	.short	0x0018
        /*00a4*/ 	.byte	0x00, 0xf0, 0x21, 0x00


	//----- nvinfo : EIATTR_KPARAM_INFO
	.align		4
.L_29:
        /*00a8*/ 	.byte	0x04, 0x17
        /*00aa*/ 	.short	(.L_31 - .L_30)
.L_30:
        /*00ac*/ 	.word	0x00000000
        /*00b0*/ 	.short	0x0002
        /*00b2*/ 	.short	0x0010
        /*00b4*/ 	.byte	0x00, 0xf0, 0x21, 0x00


	//----- nvinfo : EIATTR_KPARAM_INFO
	.align		4
.L_31:
        /*00b8*/ 	.byte	0x04, 0x17
        /*00ba*/ 	.short	(.L_33 - .L_32)
.L_32:
        /*00bc*/ 	.word	0x00000000
        /*00c0*/ 	.short	0x0001
        /*00c2*/ 	.short	0x0008
        /*00c4*/ 	.byte	0x00, 0xf0, 0x21, 0x00


	//----- nvinfo : EIATTR_KPARAM_INFO
	.align		4
.L_33:
        /*00c8*/ 	.byte	0x04, 0x17
        /*00ca*/ 	.short	(.L_35 - .L_34)
.L_34:
        /*00cc*/ 	.word	0x00000000
        /*00d0*/ 	.short	0x0000
        /*00d2*/ 	.short	0x0000
        /*00d4*/ 	.byte	0x00, 0xf0, 0x21, 0x00


	//----- nvinfo : EIATTR_MAXREG_COUNT
	.align		4
.L_35:
        /*00d8*/ 	.byte	0x03, 0x1b
        /*00da*/ 	.short	0x00ff


	//----- nvinfo : EIATTR_COOP_GROUP_MASK_REGIDS
	.align		4
        /*00dc*/ 	.byte	0x04, 0x29
        /*00de*/ 	.short	(.L_37 - .L_36)


	//   ....[0]....
.L_36:
        /*00e0*/ 	.word	0xffffffff


	//   ....[1]....
        /*00e4*/ 	.word	0xffffffff


	//   ....[2]....
        /*00e8*/ 	.word	0xffffffff


	//   ....[3]....
        /*00ec*/ 	.word	0xffffffff


	//   ....[4]....
        /*00f0*/ 	.word	0xffffffff


	//   ....[5]....
        /*00f4*/ 	.word	0xffffffff


	//   ....[6]....
        /*00f8*/ 	.word	0xffffffff


	//   ....[7]....
        /*00fc*/ 	.word	0xffffffff


	//   ....[8]....
        /*0100*/ 	.word	0xffffffff


	//   ....[9]....
        /*0104*/ 	.word	0xffffffff


	//   ....[10]....
        /*0108*/ 	.word	0xffffffff


	//   ....[11]....
        /*010c*/ 	.word	0xffffffff


	//   ....[12]....
        /*0110*/ 	.word	0xffffffff


	//   ....[13]....
        /*0114*/ 	.word	0xffffffff


	//   ....[14]....
        /*0118*/ 	.word	0xffffffff


	//   ....[15]....
        /*011c*/ 	.word	0xffffffff


	//----- nvinfo : EIATTR_COOP_GROUP_INSTR_OFFSETS
	.align		4
.L_37:
        /*0120*/ 	.byte	0x04, 0x28
        /*0122*/ 	.short	(.L_39 - .L_38)


	//   ....[0]....
.L_38:
        /*0124*/ 	.word	0x00000e30


	//   ....[1]....
        /*0128*/ 	.word	0x00000e50


	//   ....[2]....
        /*012c*/ 	.word	0x00000e70


	//   ....[3]....
        /*0130*/ 	.word	0x00000e90


	//   ....[4]....
        /*0134*/ 	.word	0x00000eb0


	//   ....[5]....
        /*0138*/ 	.word	0x00000f30


	//   ....[6]....
        /*013c*/ 	.word	0x00000f50


	//   ....[7]....
        /*0140*/ 	.word	0x00000f80


	//   ....[8]....
        /*0144*/ 	.word	0x00001980


	//   ....[9]....
        /*0148*/ 	.word	0x000019a0


	//   ....[10]....
        /*014c*/ 	.word	0x000019c0


	//   ....[11]....
        /*0150*/ 	.word	0x000019e0


	//   ....[12]....
        /*0154*/ 	.word	0x00001a00


	//   ....[13]....
        /*0158*/ 	.word	0x00001a50


	//   ....[14]....
        /*015c*/ 	.word	0x00001a70


	//   ....[15]....
        /*0160*/ 	.word	0x00001aa0


	//----- nvinfo : EIATTR_EXIT_INSTR_OFFSETS
	.align		4
.L_39:
        /*0164*/ 	.byte	0x04, 0x1c
        /*0166*/ 	.short	(.L_41 - .L_40)


	//   ....[0]....
.L_40:
        /*0168*/ 	.word	0x000022f0


	//   ....[1]....
        /*016c*/ 	.word	0x00002310


	//----- nvinfo : EIATTR_MAX_THREADS
	.align		4
.L_41:
        /*0170*/ 	.byte	0x04, 0x05
        /*0172*/ 	.short	(.L_43 - .L_42)
.L_42:
        /*0174*/ 	.word	0x00000100
        /*0178*/ 	.word	0x00000001
        /*017c*/ 	.word	0x00000001
.L_43:


//--------------------- .nv.rel.action            --------------------------
	.section	.nv.rel.action,"",@"SHT_CUDA_RELOCINFO"
	.align	8
	.sectionentsize	8
        /*0000*/ 	.byte	0x73, 0x00, 0x00, 0x00, 0x00, 0x00, 0x00, 0x00, 0x00, 0x00, 0x00, 0x11, 0x25, 0x00, 0x05, 0x36


//--------------------- .nv.constant0.triton__0d1d2d3d4d5d6d7d8d9d10de11de --------------------------
	.section	.nv.constant0.triton__0d1d2d3d4d5d6d7d8d9d10de11de,"a",@progbits
	.align	4
.nv.constant0.triton__0d1d2d3d4d5d6d7d8d9d10de11de:
	.zero		440


//--------------------- .text.triton__0d1d2d3d4d5d6d7d8d9d10de11de --------------------------
	.section	.text.triton__0d1d2d3d4d5d6d7d8d9d10de11de,"ax",@progbits
	.sectionflags	@"SHF_BARRIERS=1"
	.sectioninfo	@"SHI_REGISTERS=40"
	.align	128
        .global         triton__0d1d2d3d4d5d6d7d8d9d10de11de
        .type           triton__0d1d2d3d4d5d6d7d8d9d10de11de,@function
        .size           triton__0d1d2d3d4d5d6d7d8d9d10de11de,(.L_x_2 - triton__0d1d2d3d4d5d6d7d8d9d10de11de)
        .other          triton__0d1d2d3d4d5d6d7d8d9d10de11de,@"STO_CUDA_ENTRY STV_DEFAULT"
triton__0d1d2d3d4d5d6d7d8d9d10de11de:
.text.triton__0d1d2d3d4d5d6d7d8d9d10de11de:
[----:B------:R-:W-:-:S02]  /*0000*/  MOV R1, c[0x0][0x28] ;  /* 0x00000a0000017a02 */ /* 0x000fc40000000f00 */
[----:B------:R-:W0:Y:S01]  /*0010*/  S2R R0, SR_TID.X ;  /* 0x0000000000007919 */ /* 0x000e220000002100 */
[----:B------:R-:W-:Y:S01]  /*0020*/  MOV R33, 0x2 ;  /* 0x0000000200217802 */ /* 0x000fe20000000f00 */
[----:B------:R-:W-:Y:S01]  /*0030*/  ULDC.64 UR4, c[0x0][0x118] ;  /* 0x0000460000047ab9 */ /* 0x000fe20000000a00 */
[----:B------:R-:W-:Y:S01]  /*0040*/  MOV R37, 0x10 ;  /* 0x0000001000257802 */ /* 0x000fe20000000f00 */
[----:B------:R-:W1:Y:S01]  /*0050*/  S2R R4, SR_CTAID.X ;  /* 0x0000000000047919 */ /* 0x000e620000002500 */
[----:B------:R-:W-:Y:S02]  /*0060*/  MOV R21, 0x4 ;  /* 0x0000000400157802 */ /* 0x000fe40000000f00 */
[C---:B0-----:R-:W-:Y:S02]  /*0070*/  SHF.L.U32 R7, R0.reuse, 0x2, RZ ;  /* 0x0000000200077819 */ /* 0x041fe400000006ff */
[----:B------:R-:W-:Y:S02]  /*0080*/  LOP3.LUT R36, R0, 0xff, RZ, 0xc0, !PT ;  /* 0x000000ff00247812 */ /* 0x000fe400078ec0ff */
[----:B------:R-:W-:Y:S01]  /*0090*/  LOP3.LUT R7, R7, 0x3fc, RZ, 0xc0, !PT ;  /* 0x000003fc07077812 */ /* 0x000fe200078ec0ff */
[----:B-1----:R-:W-:-:S04]  /*00a0*/  IMAD.WIDE R16, R4, R21, c[0x0][0x188] ;  /* 0x0000620004107625 */ /* 0x002fc800078e0215 */
[----:B------:R-:W-:Y:S01]  /*00b0*/  IMAD R2, R4, 0x900, R7 ;  /* 0x0000090004027824 */ /* 0x000fe200078e0207 */
[----:B------:R0:W2:Y:S01]  /*00c0*/  LDG.E.EL R3, [R16.64] ;  /* 0x0000000410037981 */ /* 0x0000a2000c2e1900 */
[----:B------:R-:W-:-:S04]  /*00d0*/  IMAD.WIDE.U32 R34, R36, R37, c[0x0][0x190] ;  /* 0x0000640024227625 */ /* 0x000fc800078e0025 */
[C---:B------:R-:W-:Y:S01]  /*00e0*/  IMAD.WIDE R26, R2.reuse, R33, c[0x0][0x180] ;  /* 0x00006000021a7625 */ /* 0x040fe200078e0221 */
[----:B------:R-:W3:Y:S05]  /*00f0*/  LDG.E.EL.128 R8, [R34.64] ;  /* 0x0000000422087981 */ /* 0x000eea000c2e1d00 */
[----:B------:R-:W4:Y:S01]  /*0100*/  LDG.E.EL.64 R26, [R26.64] ;  /* 0x000000041a1a7981 */ /* 0x000f22000c2e1b00 */
[----:B------:R-:W-:-:S06]  /*0110*/  IMAD.WIDE R12, R2, R21, c[0x0][0x198] ;  /* 0x00006600020c7625 */ /* 0x000fcc00078e0215 */
[----:B------:R-:W5:Y:S01]  /*0120*/  LDG.E.EL.128 R12, [R12.64] ;  /* 0x000000040c0c7981 */ /* 0x000f62000c2e1d00 */
[----:B------:R-:W-:-:S04]  /*0130*/  IMAD.WIDE R28, R2, R33, c[0x0][0x168] ;  /* 0x00005a00021c7625 */ /* 0x000fc800078e0221 */
[----:B------:R-:W-:Y:S02]  /*0140*/  IMAD.WIDE R30, R2, R33, c[0x0][0x170] ;  /* 0x00005c00021e7625 */ /* 0x000fe400078e0221 */
[----:B------:R-:W5:Y:S02]  /*0150*/  LDG.E.EL.64 R28, [R28.64] ;  /* 0x000000041c1c7981 */ /* 0x000f64000c2e1b00 */
[----:B------:R-:W-:Y:S02]  /*0160*/  IMAD.WIDE.U32 R36, R36, R37, c[0x0][0x178] ;  /* 0x00005e0024247625 */ /* 0x000fe400078e0025 */
[----:B------:R-:W5:Y:S01]  /*0170*/  LDG.E.EL.64 R30, [R30.64] ;  /* 0x000000041e1e7981 */ /* 0x000f62000c2e1b00 */
[----:B------:R-:W-:-:S03]  /*0180*/  IADD3 R32, R2, 0x400, RZ ;  /* 0x0000040002207810 */ /* 0x000fc60007ffe0ff */
[----:B0-----:R-:W5:Y:S01]  /*0190*/  LDG.E.EL.128 R16, [R36.64] ;  /* 0x0000000424107981 */ /* 0x001f62000c2e1d00 */
[----:B---3--:R-:W-:Y:S01]  /*01a0*/  FADD R10, R10, 1 ;  /* 0x3f8000000a0a7421 */ /* 0x008fe20000000000 */
[----:B----4-:R-:W-:Y:S02]  /*01b0*/  SHF.L.U32 R6, R26, 0x10, RZ ;  /* 0x000000101a067819 */ /* 0x010fe400000006ff */
[----:B------:R-:W-:Y:S01]  /*01c0*/  SHF.L.U32 R20, R27, 0x10, RZ ;  /* 0x000000101b147819 */ /* 0x000fe200000006ff */
[----:B------:R-:W-:Y:S02]  /*01d0*/  FADD R8, R8, 1 ;  /* 0x3f80000008087421 */ /* 0x000fe40000000000 */
[C---:B--2---:R-:W-:Y:S02]  /*01e0*/  FMUL R25, R3.reuse, R6 ;  /* 0x0000000603197220 */ /* 0x044fe40000400000 */
[----:B------:R-:W-:Y:S02]  /*01f0*/  FMUL R23, R3, R20 ;  /* 0x0000001403177220 */ /* 0x000fe40000400000 */
[----:B-----5:R-:W-:Y:S01]  /*0200*/  FFMA R12, R25, R8, R12 ;  /* 0x00000008190c7223 */ /* 0x020fe2000000000c */
[----:B------:R-:W-:Y:S01]  /*0210*/  IMAD.WIDE R24, R32, R33, c[0x0][0x170] ;  /* 0x00005c0020187625 */ /* 0x000fe200078e0221 */
[----:B------:R-:W-:-:S03]  /*0220*/  FFMA R14, R23, R10, R14 ;  /* 0x0000000a170e7223 */ /* 0x000fc6000000000e */
[----:B------:R-:W-:Y:S02]  /*0230*/  IMAD.WIDE R22, R32, R33, c[0x0][0x168] ;  /* 0x00005a0020167625 */ /* 0x000fe400078e0221 */
[----:B------:R-:W2:Y:S04]  /*0240*/  LDG.E.EL.64 R24, [R24.64] ;  /* 0x0000000418187981 */ /* 0x000ea8000c2e1b00 */
[----:B------:R-:W3:Y:S01]  /*0250*/  LDG.E.EL.64 R22, [R22.64] ;  /* 0x0000000416167981 */ /* 0x000ee2000c2e1b00 */
[----:B------:R-:W-:-:S04]  /*0260*/  PRMT R26, R26, 0x7632, R26 ;  /* 0x000076321a1a7816 */ /* 0x000fc8000000001a */
[----:B------:R-:W-:Y:S01]  /*0270*/  SHF.L.U32 R6, R26, 0x10, RZ ;  /* 0x000000101a067819 */ /* 0x000fe200000006ff */
[----:B------:R-:W-:Y:S01]  /*0280*/  FADD R9, R9, 1 ;  /* 0x3f80000009097421 */ /* 0x000fe20000000000 */
[----:B------:R-:W-:-:S03]  /*0290*/  PRMT R27, R27, 0x7632, R27 ;  /* 0x000076321b1b7816 */ /* 0x000fc6000000001b */
[----:B------:R-:W-:-:S04]  /*02a0*/  FMUL R6, R3, R6 ;  /* 0x0000000603067220 */ /* 0x000fc80000400000 */
[----:B------:R-:W-:Y:S01]  /*02b0*/  FFMA R13, R6, R9, R13 ;  /* 0x00000009060d7223 */ /* 0x000fe2000000000d */
[----:B------:R-:W-:Y:S01]  /*02c0*/  SHF.L.U32 R6, R27, 0x10, RZ ;  /* 0x000000101b067819 */ /* 0x000fe200000006ff */
[----:B------:R-:W-:Y:S01]  /*02d0*/  FADD R11, R11, 1 ;  /* 0x3f8000000b0b7421 */ /* 0x000fe20000000000 */
[----:B------:R-:W-:-:S03]  /*02e0*/  SHF.L.U32 R9, R29, 0x10, RZ ;  /* 0x000000101d097819 */ /* 0x000fc600000006ff */
[----:B------:R-:W-:Y:S01]  /*02f0*/  FMUL R6, R3, R6 ;  /* 0x0000000603067220 */ /* 0x000fe20000400000 */
[----:B------:R-:W-:-:S03]  /*0300*/  SHF.L.U32 R8, R31, 0x10, RZ ;  /* 0x000000101f087819 */ /* 0x000fc600000006ff */
[----:B------:R-:W-:Y:S01]  /*0310*/  FFMA R15, R6, R11, R15 ;  /* 0x0000000b060f7223 */ /* 0x000fe2000000000f */
[C---:B------:R-:W-:Y:S01]  /*0320*/  PRMT R6, R28.reuse, 0x7632, R6 ;  /* 0x000076321c067816 */ /* 0x040fe20000000006 */
[--C-:B------:R-:W-:Y:S01]  /*0330*/  FADD R9, R9, R8.reuse ;  /* 0x0000000809097221 */ /* 0x100fe20000000000 */
[----:B------:R-:W-:Y:S01]  /*0340*/  SHF.L.U32 R28, R28, 0x10, RZ ;  /* 0x000000101c1c7819 */ /* 0x000fe200000006ff */
[----:B------:R-:W-:Y:S01]  /*0350*/  FADD R18, R18, 1 ;  /* 0x3f80000012127421 */ /* 0x000fe20000000000 */
[----:B------:R-:W-:Y:S02]  /*0360*/  PRMT R29, R29, 0x7632, R29 ;  /* 0x000076321d1d7816 */ /* 0x000fe4000000001d */
[C---:B------:R-:W-:Y:S02]  /*0370*/  SHF.L.U32 R11, R30.reuse, 0x10, RZ ;  /* 0x000000101e0b7819 */ /* 0x040fe400000006ff */
[----:B------:R-:W-:Y:S01]  /*0380*/  PRMT R8, R30, 0x7632, R8 ;  /* 0x000076321e087816 */ /* 0x000fe20000000008 */
[----:B------:R-:W-:Y:S01]  /*0390*/  FMUL R9, R9, R18 ;  /* 0x0000001209097220 */ /* 0x000fe20000400000 */
[----:B------:R-:W-:Y:S01]  /*03a0*/  SHF.L.U32 R20, R29, 0x10, RZ ;  /* 0x000000101d147819 */ /* 0x000fe200000006ff */
[----:B------:R-:W-:Y:S01]  /*03b0*/  FADD R28, R28, R11 ;  /* 0x0000000b1c1c7221 */ /* 0x000fe20000000000 */
[----:B------:R-:W-:Y:S01]  /*03c0*/  FADD R29, R16, 1 ;  /* 0x3f800000101d7421 */ /* 0x000fe20000000000 */
[----:B------:R-:W-:-:S02]  /*03d0*/  PRMT R31, R31, 0x7632, R31 ;  /* 0x000076321f1f7816 */ /* 0x000fc4000000001f */
[----:B------:R-:W-:Y:S02]  /*03e0*/  SHF.L.U32 R6, R6, 0x10, RZ ;  /* 0x0000001006067819 */ /* 0x000fe400000006ff */
[----:B------:R-:W-:Y:S01]  /*03f0*/  SHF.L.U32 R27, R8, 0x10, RZ ;  /* 0x00000010081b7819 */ /* 0x000fe200000006ff */
[----:B------:R-:W-:Y:S01]  /*0400*/  FMUL R29, R28, R29 ;  /* 0x0000001d1c1d7220 */ /* 0x000fe20000400000 */
[----:B------:R-:W-:Y:S01]  /*0410*/  FFMA R26, R9, R14, RZ ;  /* 0x0000000e091a7223 */ /* 0x000fe200000000ff */
[----:B------:R-:W-:Y:S01]  /*0420*/  SHF.L.U32 R31, R31, 0x10, RZ ;  /* 0x000000101f1f7819 */ /* 0x000fe200000006ff */
[----:B------:R-:W-:Y:S01]  /*0430*/  FADD R17, R17, 1 ;  /* 0x3f80000011117421 */ /* 0x000fe20000000000 */
[----:B------:R-:W-:Y:S01]  /*0440*/  FADD R6, R6, R27 ;  /* 0x0000001b06067221 */ /* 0x000fe20000000000 */
[----:B------:R-:W-:Y:S02]  /*0450*/  FFMA R29, R29, R12, RZ ;  /* 0x0000000c1d1d7223 */ /* 0x000fe400000000ff */
[----:B------:R-:W-:Y:S01]  /*0460*/  FADD R20, R20, R31 ;  /* 0x0000001f14147221 */ /* 0x000fe20000000000 */
[----:B------:R-:W-:Y:S01]  /*0470*/  FMUL R6, R6, R17 ;  /* 0x0000001106067220 */ /* 0x000fe20000400000 */
[----:B------:R-:W-:Y:S01]  /*0480*/  IMAD.WIDE R30, R32, R33, c[0x0][0x180] ;  /* 0x00006000201e7625 */ /* 0x000fe200078e0221 */
[----:B------:R-:W-:-:S02]  /*0490*/  FADD R19, R19, 1 ;  /* 0x3f80000013137421 */ /* 0x000fc40000000000 */
[----:B------:R-:W-:Y:S02]  /*04a0*/  FFMA R6, R6, R13, RZ ;  /* 0x0000000d06067223 */ /* 0x000fe400000000ff */
[----:B------:R-:W-:Y:S01]  /*04b0*/  FMUL R20, R20, R19 ;  /* 0x0000001314147220 */ /* 0x000fe20000400000 */
[----:B------:R-:W-:-:S03]  /*04c0*/  IMAD.WIDE R16, R32, R21, c[0x0][0x198] ;  /* 0x0000660020107625 */ /* 0x000fc600078e0215 */
[----:B------:R-:W-:Y:S01]  /*04d0*/  FFMA R20, R20, R15, RZ ;  /* 0x0000000f14147223 */ /* 0x000fe200000000ff */
[----:B--2---:R-:W-:Y:S02]  /*04e0*/  PRMT R9, R24, 0x7632, R9 ;  /* 0x0000763218097816 */ /* 0x004fe40000000009 */
[C---:B---3--:R-:W-:Y:S02]  /*04f0*/  PRMT R8, R22.reuse, 0x7632, R8 ;  /* 0x0000763216087816 */ /* 0x048fe40000000008 */
[----:B------:R-:W-:Y:S02]  /*0500*/  SHF.L.U32 R22, R22, 0x10, RZ ;  /* 0x0000001016167819 */ /* 0x000fe400000006ff */
[----:B------:R-:W-:Y:S02]  /*0510*/  SHF.L.U32 R11, R24, 0x10, RZ ;  /* 0x00000010180b7819 */ /* 0x000fe400000006ff */
[----:B------:R-:W-:Y:S02]  /*0520*/  SHF.L.U32 R27, R8, 0x10, RZ ;  /* 0x00000010081b7819 */ /* 0x000fe400000006ff */
[----:B------:R-:W-:Y:S01]  /*0530*/  SHF.L.U32 R12, R9, 0x10, RZ ;  /* 0x00000010090c7819 */ /* 0x000fe200000006ff */
[----:B------:R-:W-:Y:S01]  /*0540*/  FADD R24, R22, R11 ;  /* 0x0000000b16187221 */ /* 0x000fe20000000000 */
[----:B------:R-:W-:Y:S01]  /*0550*/  SHF.L.U32 R28, R23, 0x10, RZ ;  /* 0x00000010171c7819 */ /* 0x000fe200000006ff */
[----:B------:R-:W2:Y:S01]  /*0560*/  LDG.E.EL.128 R8, [R36.64+0x1000] ;  /* 0x0010000424087981 */ /* 0x000ea2000c2e1d00 */
[----:B------:R-:W-:Y:S01]  /*0570*/  SHF.L.U32 R13, R25, 0x10, RZ ;  /* 0x00000010190d7819 */ /* 0x000fe200000006ff */
[--C-:B------:R-:W-:Y:S01]  /*0580*/  FADD R27, R27, R12.reuse ;  /* 0x0000000c1b1b7221 */ /* 0x100fe20000000000 */
[----:B------:R-:W-:-:S02]  /*0590*/  PRMT R12, R23, 0x7632, R12 ;  /* 0x00007632170c7816 */ /* 0x000fc4000000000c */
[----:B------:R-:W-:Y:S01]  /*05a0*/  PRMT R25, R25, 0x7632, R25 ;  /* 0x0000763219197816 */ /* 0x000fe20000000019 */
[----:B------:R0:W3:Y:S01]  /*05b0*/  LDG.E.EL.64 R22, [R30.64] ;  /* 0x000000041e167981 */ /* 0x0000e2000c2e1b00 */
[----:B------:R-:W-:Y:S01]  /*05c0*/  SHF.L.U32 R18, R12, 0x10, RZ ;  /* 0x000000100c127819 */ /* 0x000fe200000006ff */
[----:B------:R-:W-:Y:S01]  /*05d0*/  FADD R28, R28, R13 ;  /* 0x0000000d1c1c7221 */ /* 0x000fe20000000000 */
[----:B------:R-:W-:Y:S01]  /*05e0*/  SHF.L.U32 R25, R25, 0x10, RZ ;  /* 0x0000001019197819 */ /* 0x000fe200000006ff */
[----:B------:R-:W4:Y:S04]  /*05f0*/  LDG.E.EL.128 R12, [R34.64+0x1000] ;  /* 0x00100004220c7981 */ /* 0x000f28000c2e1d00 */
[----:B0-----:R-:W-:Y:S02]  /*0600*/  FADD R30, R18, R25 ;  /* 0x00000019121e7221 */ /* 0x001fe40000000000 */
[----:B------:R-:W5:Y:S01]  /*0610*/  LDG.E.EL.128 R16, [R16.64] ;  /* 0x0000000410107981 */ /* 0x000f62000c2e1d00 */
[----:B--2---:R-:W-:Y:S01]  /*0620*/  FADD R25, R8, 1 ;  /* 0x3f80000008197421 */ /* 0x004fe20000000000 */
[----:B---3--:R-:W-:-:S03]  /*0630*/  SHF.L.U32 R8, R22, 0x10, RZ ;  /* 0x0000001016087819 */ /* 0x008fc600000006ff */
[----:B------:R-:W-:Y:S01]  /*0640*/  FMUL R24, R24, R25 ;  /* 0x0000001918187220 */ /* 0x000fe20000400000 */
[----:B----4-:R-:W-:Y:S01]  /*0650*/  FADD R12, R12, 1 ;  /* 0x3f8000000c0c7421 */ /* 0x010fe20000000000 */
[----:B------:R-:W-:Y:S01]  /*0660*/  FMUL R25, R3, R8 ;  /* 0x0000000803197220 */ /* 0x000fe20000400000 */
[----:B------:R-:W-:Y:S01]  /*0670*/  SHF.L.U32 R8, R23, 0x10, RZ ;  /* 0x0000001017087819 */ /* 0x000fe200000006ff */
[----:B------:R-:W-:Y:S01]  /*0680*/  FADD R14, R14, 1 ;  /* 0x3f8000000e0e7421 */ /* 0x000fe20000000000 */
[----:B------:R-:W-:Y:S01]  /*0690*/  PRMT R22, R22, 0x7632, R22 ;  /* 0x0000763216167816 */ /* 0x000fe20000000016 */
[----:B-----5:R-:W-:Y:S02]  /*06a0*/  FFMA R12, R25, R12, R16 ;  /* 0x0000000c190c7223 */ /* 0x020fe40000000010 */
[----:B------:R-:W-:Y:S01]  /*06b0*/  FMUL R25, R3, R8 ;  /* 0x0000000803197220 */ /* 0x000fe20000400000 */
[----:B------:R-:W-:-:S03]  /*06c0*/  SHF.L.U32 R22, R22, 0x10, RZ ;  /* 0x0000001016167819 */ /* 0x000fc600000006ff */
[----:B------:R-:W-:Y:S01]  /*06d0*/  FFMA R8, R25, R14, R18 ;  /* 0x0000000e19087223 */ /* 0x000fe20000000012 */
[----:B------:R-:W-:Y:S01]  /*06e0*/  IADD3 R14, R7, 0x800, RZ ;  /* 0x00000800070e7810 */ /* 0x000fe20007ffe0ff */
[----:B------:R-:W-:Y:S01]  /*06f0*/  FADD R13, R13, 1 ;  /* 0x3f8000000d0d7421 */ /* 0x000fe20000000000 */
[----:B------:R-:W-:Y:S02]  /*0700*/  FMUL R22, R3, R22 ;  /* 0x0000001603167220 */ /* 0x000fe40000400000 */
[----:B------:R-:W-:Y:S02]  /*0710*/  ISETP.GE.U32.AND P0, PT, R14, 0x900, PT ;  /* 0x000009000e00780c */ /* 0x000fe40003f06070 */
[----:B------:R-:W-:Y:S01]  /*0720*/  IADD3 R18, R2, 0x800, RZ ;  /* 0x0000080002127810 */ /* 0x000fe20007ffe0ff */
[----:B------:R-:W-:Y:S01]  /*0730*/  FFMA R31, R22, R13, R17 ;  /* 0x0000000d161f7223 */ /* 0x000fe20000000011 */
[----:B------:R-:W-:Y:S01]  /*0740*/  FFMA R29, R24, R12, R29 ;  /* 0x0000000c181d7223 */ /* 0x000fe2000000001d */
[----:B------:R-:W-:-:S02]  /*0750*/  CS2R R16, SRZ ;  /* 0x0000000000107805 */ /* 0x000fc4000001ff00 */
[----:B------:R-:W-:Y:S01]  /*0760*/  IMAD.WIDE R12, R18, R33, c[0x0][0x168] ;  /* 0x00005a00120c7625 */ /* 0x000fe200078e0221 */
[----:B------:R-:W-:Y:S01]  /*0770*/  PRMT R23, R23, 0x7632, R23 ;  /* 0x0000763217177816 */ /* 0x000fe20000000017 */
[----:B------:R-:W-:-:S04]  /*0780*/  CS2R R24, SRZ ;  /* 0x0000000000187805 */ /* 0x000fc8000001ff00 */
[----:B------:R0:W2:Y:S01]  /*0790*/  @!P0 LDG.E.EL.64 R16, [R12.64] ;  /* 0x000000040c108981 */ /* 0x0000a2000c2e1b00 */
[----:B------:R-:W-:Y:S01]  /*07a0*/  SHF.L.U32 R14, R23, 0x10, RZ ;  /* 0x00000010170e7819 */ /* 0x000fe200000006ff */
[----:B------:R-:W-:Y:S01]  /*07b0*/  FADD R15, R15, 1 ;  /* 0x3f8000000f0f7421 */ /* 0x000fe20000000000 */
[----:B0-----:R-:W-:-:S03]  /*07c0*/  IMAD.WIDE R12, R18, R33, c[0x0][0x170] ;  /* 0x00005c00120c7625 */ /* 0x001fc600078e0221 */
[----:B------:R-:W-:Y:S02]  /*07d0*/  FMUL R14, R3, R14 ;  /* 0x0000000e030e7220 */ /* 0x000fe40000400000 */
[----:B------:R0:W3:Y:S02]  /*07e0*/  @!P0 LDG.E.EL.64 R24, [R12.64] ;  /* 0x000000040c188981 */ /* 0x0000e4000c2e1b00 */
[----:B------:R-:W-:Y:S02]  /*07f0*/  FFMA R32, R14, R15, R19 ;  /* 0x0000000f0e207223 */ /* 0x000fe40000000013 */
[----:B------:R-:W-:Y:S01]  /*0800*/  CS2R R14, SRZ ;  /* 0x00000000000e7805 */ /* 0x000fe2000001ff00 */
[----:B0-----:R-:W-:-:S06]  /*0810*/  CS2R R12, SRZ ;  /* 0x00000000000c7805 */ /* 0x001fcc000001ff00 */
[----:B------:R-:W4:Y:S01]  /*0820*/  @!P0 LDG.E.EL.128 R12, [R36.64+0x2000] ;  /* 0x00200004240c8981 */ /* 0x000f22000c2e1d00 */
[----:B------:R-:W-:Y:S01]  /*0830*/  FADD R19, R10, 1 ;  /* 0x3f8000000a137421 */ /* 0x000fe20000000000 */
[----:B------:R-:W-:Y:S01]  /*0840*/  FADD R10, R9, 1 ;  /* 0x3f800000090a7421 */ /* 0x000fe20000000000 */
[----:B------:R-:W-:Y:S02]  /*0850*/  FADD R11, R11, 1 ;  /* 0x3f8000000b0b7421 */ /* 0x000fe40000000000 */
[----:B------:R-:W-:Y:S01]  /*0860*/  FMUL R19, R28, R19 ;  /* 0x000000131c137220 */ /* 0x000fe20000400000 */
[----:B------:R-:W-:Y:S01]  /*0870*/  FMUL R27, R27, R10 ;  /* 0x0000000a1b1b7220 */ /* 0x000fe20000400000 */
[----:B------:R-:W-:Y:S02]  /*0880*/  FMUL R30, R30, R11 ;  /* 0x0000000b1e1e7220 */ /* 0x000fe40000400000 */
[----:B------:R-:W-:Y:S01]  /*0890*/  FFMA R26, R19, R8, R26 ;  /* 0x00000008131a7223 */ /* 0x000fe2000000001a */
[----:B------:R-:W-:Y:S01]  /*08a0*/  CS2R R22, SRZ ;  /* 0x0000000000167805 */ /* 0x000fe2000001ff00 */
[----:B--2---:R-:W-:-:S02]  /*08b0*/  SEL R10, R16, RZ, !P0 ;  /* 0x000000ff100a7207 */ /* 0x004fc40004000000 */
[----:B------:R-:W-:Y:S02]  /*08c0*/  SEL R11, R17, RZ, !P0 ;  /* 0x000000ff110b7207 */ /* 0x000fe40004000000 */
[C---:B------:R-:W-:Y:S02]  /*08d0*/  SHF.L.U32 R16, R10.reuse, 0x10, RZ ;  /* 0x000000100a107819 */ /* 0x040fe400000006ff */
[----:B------:R-:W-:Y:S02]  /*08e0*/  SHF.L.U32 R17, R11, 0x10, RZ ;  /* 0x000000100b117819 */ /* 0x000fe400000006ff */
[----:B------:R-:W-:Y:S02]  /*08f0*/  PRMT R10, R10, 0x7632, R10 ;  /* 0x000076320a0a7816 */ /* 0x000fe4000000000a */
[----:B---3--:R-:W-:Y:S02]  /*0900*/  SEL R24, R24, RZ, !P0 ;  /* 0x000000ff18187207 */ /* 0x008fe40004000000 */
[----:B------:R-:W-:-:S02]  /*0910*/  SEL R25, R25, RZ, !P0 ;  /* 0x000000ff19197207 */ /* 0x000fc40004000000 */
[C---:B------:R-:W-:Y:S02]  /*0920*/  SHF.L.U32 R9, R24.reuse, 0x10, RZ ;  /* 0x0000001018097819 */ /* 0x040fe400000006ff */
[----:B------:R-:W-:Y:S02]  /*0930*/  SHF.L.U32 R8, R25, 0x10, RZ ;  /* 0x0000001019087819 */ /* 0x000fe400000006ff */
[----:B------:R-:W-:Y:S02]  /*0940*/  PRMT R11, R11, 0x7632, R11 ;  /* 0x000076320b0b7816 */ /* 0x000fe4000000000b */
[----:B------:R-:W-:Y:S02]  /*0950*/  PRMT R24, R24, 0x7632, R24 ;  /* 0x0000763218187816 */ /* 0x000fe40000000018 */
[----:B------:R-:W-:Y:S01]  /*0960*/  PRMT R25, R25, 0x7632, R25 ;  /* 0x0000763219197816 */ /* 0x000fe20000000019 */
[----:B------:R-:W-:Y:S01]  /*0970*/  FADD R16, R16, R9 ;  /* 0x0000000910107221 */ /* 0x000fe20000000000 */
[----:B------:R-:W-:Y:S01]  /*0980*/  FADD R17, R17, R8 ;  /* 0x0000000811117221 */ /* 0x000fe20000000000 */
[----:B------:R-:W-:Y:S01]  /*0990*/  IMAD.WIDE R8, R18, R33, c[0x0][0x180] ;  /* 0x0000600012087625 */ /* 0x000fe200078e0221 */
[----:B------:R-:W-:-:S02]  /*09a0*/  SHF.L.U32 R10, R10, 0x10, RZ ;  /* 0x000000100a0a7819 */ /* 0x000fc400000006ff */
[----:B------:R-:W-:Y:S02]  /*09b0*/  SHF.L.U32 R11, R11, 0x10, RZ ;  /* 0x000000100b0b7819 */ /* 0x000fe400000006ff */
[----:B------:R-:W-:Y:S01]  /*09c0*/  SHF.L.U32 R19, R24, 0x10, RZ ;  /* 0x0000001018137819 */ /* 0x000fe200000006ff */
[----:B------:R0:W2:Y:S01]  /*09d0*/  @!P0 LDG.E.EL.64 R22, [R8.64] ;  /* 0x0000000408168981 */ /* 0x0000a2000c2e1b00 */
[----:B------:R-:W-:Y:S02]  /*09e0*/  SHF.L.U32 R28, R25, 0x10, RZ ;  /* 0x00000010191c7819 */ /* 0x000fe400000006ff */
[----:B----4-:R-:W-:Y:S02]  /*09f0*/  SEL R12, R12, RZ, !P0 ;  /* 0x000000ff0c0c7207 */ /* 0x010fe40004000000 */
[----:B------:R-:W-:Y:S01]  /*0a00*/  SEL R14, R14, RZ, !P0 ;  /* 0x000000ff0e0e7207 */ /* 0x000fe20004000000 */
[----:B------:R-:W-:Y:S01]  /*0a10*/  FADD R24, R10, R19 ;  /* 0x000000130a187221 */ /* 0x000fe20000000000 */
[----:B------:R-:W-:Y:S01]  /*0a20*/  FADD R25, R11, R28 ;  /* 0x0000001c0b197221 */ /* 0x000fe20000000000 */
[----:B------:R-:W-:Y:S01]  /*0a30*/  IMAD.WIDE R18, R18, R21, c[0x0][0x198] ;  /* 0x0000660012127625 */ /* 0x000fe200078e0215 */
[----:B------:R-:W-:Y:S01]  /*0a40*/  CS2R R10, SRZ ;  /* 0x00000000000a7805 */ /* 0x000fe2000001ff00 */
[----:B0-----:R-:W-:Y:S01]  /*0a50*/  CS2R R8, SRZ ;  /* 0x0000000000087805 */ /* 0x001fe2000001ff00 */
[----:B------:R-:W-:Y:S01]  /*0a60*/  FADD R21, R12, 1 ;  /* 0x3f8000000c157421 */ /* 0x000fe20000000000 */
[----:B------:R-:W-:-:S03]  /*0a70*/  FADD R14, R14, 1 ;  /* 0x3f8000000e0e7421 */ /* 0x000fc60000000000 */
[----:B------:R-:W-:Y:S01]  /*0a80*/  FMUL R12, R16, R21 ;  /* 0x00000015100c7220 */ /* 0x000fe20000400000 */
[----:B------:R0:W3:Y:S01]  /*0a90*/  @!P0 LDG.E.EL.128 R8, [R18.64] ;  /* 0x0000000412088981 */ /* 0x0000e2000c2e1d00 */
[----:B------:R-:W-:Y:S02]  /*0aa0*/  FMUL R14, R17, R14 ;  /* 0x0000000e110e7220 */ /* 0x000fe40000400000 */
[----:B------:R-:W-:Y:S01]  /*0ab0*/  CS2R R16, SRZ ;  /* 0x0000000000107805 */ /* 0x000fe2000001ff00 */
[----:B0-----:R-:W-:-:S06]  /*0ac0*/  CS2R R18, SRZ ;  /* 0x0000000000127805 */ /* 0x001fcc000001ff00 */
[----:B------:R-:W4:Y:S01]  /*0ad0*/  @!P0 LDG.E.EL.128 R16, [R34.64+0x2000] ;  /* 0x0020000422108981 */ /* 0x000f22000c2e1d00 */
[----:B------:R-:W-:-:S05]  /*0ae0*/  SEL R13, R13, RZ, !P0 ;  /* 0x000000ff0d0d7207 */ /* 0x000fca0004000000 */
[----:B------:R-:W-:-:S04]  /*0af0*/  FADD R13, R13, 1 ;  /* 0x3f8000000d0d7421 */ /* 0x000fc80000000000 */
[----:B------:R-:W-:Y:S01]  /*0b00*/  FMUL R24, R24, R13 ;  /* 0x0000000d18187220 */ /* 0x000fe20000400000 */
[----:B------:R-:W-:Y:S01]  /*0b10*/  SEL R15, R15, RZ, !P0 ;  /* 0x000000ff0f0f7207 */ /* 0x000fe20004000000 */
[----:B------:R-:W-:Y:S01]  /*0b20*/  FFMA R6, R27, R31, R6 ;  /* 0x0000001f1b067223 */ /* 0x000fe20000000006 */
[----:B------:R-:W-:Y:S01]  /*0b30*/  FFMA R20, R30, R32, R20 ;  /* 0x000000201e147223 */ /* 0x000fe20000000014 */
[C---:B------:R-:W-:Y:S02]  /*0b40*/  LOP3.LUT P1, RZ, R0.reuse, 0x1f, RZ, 0xc0, !PT ;  /* 0x0000001f00ff7812 */ /* 0x040fe4000782c0ff */
[----:B------:R-:W-:Y:S02]  /*0b50*/  ISETP.GE.AND P2, PT, R0, 0x8, PT ;  /* 0x000000080000780c */ /* 0x000fe40003f46270 */
[----:B--2---:R-:W-:-:S04]  /*0b60*/  SEL R22, R22, RZ, !P0 ;  /* 0x000000ff16167207 */ /* 0x004fc80004000000 */
[----:B------:R-:W-:Y:S02]  /*0b70*/  SHF.L.U32 R28, R22, 0x10, RZ ;  /* 0x00000010161c7819 */ /* 0x000fe400000006ff */
[----:B------:R-:W-:-:S03]  /*0b80*/  SEL R23, R23, RZ, !P0 ;  /* 0x000000ff17177207 */ /* 0x000fc60004000000 */
[----:B------:R-:W-:Y:S01]  /*0b90*/  FMUL R13, R3, R28 ;  /* 0x0000001c030d7220 */ /* 0x000fe20000400000 */
[----:B---3--:R-:W-:Y:S02]  /*0ba0*/  SEL R8, R8, RZ, !P0 ;  /* 0x000000ff08087207 */ /* 0x008fe40004000000 */
[----:B------:R-:W-:Y:S02]  /*0bb0*/  SEL R10, R10, RZ, !P0 ;  /* 0x000000ff0a0a7207 */ /* 0x000fe40004000000 */
[----:B----4-:R-:W-:-:S05]  /*0bc0*/  SEL R16, R16, RZ, !P0 ;  /* 0x000000ff10107207 */ /* 0x010fca0004000000 */
[----:B------:R-:W-:-:S04]  /*0bd0*/  FADD R16, R16, 1 ;  /* 0x3f80000010107421 */ /* 0x000fc80000000000 */
[----:B------:R-:W-:Y:S01]  /*0be0*/  FFMA R13, R13, R16, R8 ;  /* 0x000000100d0d7223 */ /* 0x000fe20000000008 */
[----:B------:R-:W-:Y:S02]  /*0bf0*/  SEL R8, R18, RZ, !P0 ;  /* 0x000000ff12087207 */ /* 0x000fe40004000000 */
[----:B------:R-:W-:Y:S02]  /*0c00*/  SHF.L.U32 R16, R23, 0x10, RZ ;  /* 0x0000001017107819 */ /* 0x000fe400000006ff */
[----:B------:R-:W-:Y:S01]  /*0c10*/  PRMT R22, R22, 0x7632, R22 ;  /* 0x0000763216167816 */ /* 0x000fe20000000016 */
[----:B------:R-:W-:Y:S02]  /*0c20*/  FADD R8, R8, 1 ;  /* 0x3f80000008087421 */ /* 0x000fe40000000000 */
[----:B------:R-:W-:-:S04]  /*0c30*/  FMUL R21, R3, R16 ;  /* 0x0000001003157220 */ /* 0x000fc80000400000 */
[----:B------:R-:W-:Y:S01]  /*0c40*/  FFMA R21, R21, R8, R10 ;  /* 0x0000000815157223 */ /* 0x000fe2000000000a */
[----:B------:R-:W-:Y:S02]  /*0c50*/  SEL R10, R17, RZ, !P0 ;  /* 0x000000ff110a7207 */ /* 0x000fe40004000000 */
[----:B------:R-:W-:Y:S02]  /*0c60*/  SHF.L.U32 R8, R22, 0x10, RZ ;  /* 0x0000001016087819 */ /* 0x000fe400000006ff */
[----:B------:R-:W-:Y:S01]  /*0c70*/  SEL R9, R9, RZ, !P0 ;  /* 0x000000ff09097207 */ /* 0x000fe20004000000 */
[----:B------:R-:W-:Y:S01]  /*0c80*/  FADD R10, R10, 1 ;  /* 0x3f8000000a0a7421 */ /* 0x000fe20000000000 */
[----:B------:R-:W-:Y:S01]  /*0c90*/  PRMT R23, R23, 0x7632, R23 ;  /* 0x0000763217177816 */ /* 0x000fe20000000017 */
[----:B------:R-:W-:Y:S01]  /*0ca0*/  FMUL R8, R3, R8 ;  /* 0x0000000803087220 */ /* 0x000fe20000400000 */
[----:B------:R-:W-:Y:S02]  /*0cb0*/  SEL R19, R19, RZ, !P0 ;  /* 0x000000ff13137207 */ /* 0x000fe40004000000 */
[----:B------:R-:W-:Y:S01]  /*0cc0*/  SHF.L.U32 R16, R23, 0x10, RZ ;  /* 0x0000001017107819 */ /* 0x000fe200000006ff */
[----:B------:R-:W-:Y:S01]  /*0cd0*/  FFMA R17, R8, R10, R9 ;  /* 0x0000000a08117223 */ /* 0x000fe20000000009 */
[----:B------:R-:W-:Y:S01]  /*0ce0*/  SEL R11, R11, RZ, !P0 ;  /* 0x000000ff0b0b7207 */ /* 0x000fe20004000000 */
[----:B------:R-:W-:Y:S01]  /*0cf0*/  FADD R8, R15, 1 ;  /* 0x3f8000000f087421 */ /* 0x000fe20000000000 */
[----:B------:R-:W-:Y:S01]  /*0d00*/  FADD R9, R19, 1 ;  /* 0x3f80000013097421 */ /* 0x000fe20000000000 */
[----:B------:R-:W-:Y:S01]  /*0d10*/  FMUL R10, R3, R16 ;  /* 0x00000010030a7220 */ /* 0x000fe20000400000 */
[----:B------:R-:W-:Y:S01]  /*0d20*/  FMUL R12, R12, R13 ;  /* 0x0000000d0c0c7220 */ /* 0x000fe20000400000 */
[----:B------:R-:W-:Y:S01]  /*0d30*/  FMUL R17, R24, R17 ;  /* 0x0000001118117220 */ /* 0x000fe20000400000 */
[----:B------:R-:W-:Y:S01]  /*0d40*/  FMUL R8, R25, R8 ;  /* 0x0000000819087220 */ /* 0x000fe20000400000 */
[----:B------:R-:W-:Y:S01]  /*0d50*/  FFMA R9, R10, R9, R11 ;  /* 0x000000090a097223 */ /* 0x000fe2000000000b */
[----:B------:R-:W-:Y:S01]  /*0d60*/  FMUL R14, R14, R21 ;  /* 0x000000150e0e7220 */ /* 0x000fe20000400000 */
[----:B------:R-:W-:-:S02]  /*0d70*/  FSEL R12, R12, -RZ, !P0 ;  /* 0x800000ff0c0c7208 */ /* 0x000fc40004000000 */
[----:B------:R-:W-:Y:S01]  /*0d80*/  FSEL R17, R17, -RZ, !P0 ;  /* 0x800000ff11117208 */ /* 0x000fe20004000000 */
[----:B------:R-:W-:Y:S01]  /*0d90*/  FMUL R8, R8, R9 ;  /* 0x0000000908087220 */ /* 0x000fe20000400000 */
[----:B------:R-:W-:Y:S01]  /*0da0*/  FSEL R9, R14, -RZ, !P0 ;  /* 0x800000ff0e097208 */ /* 0x000fe20004000000 */
[----:B------:R-:W-:Y:S02]  /*0db0*/  FADD R29, R29, R12 ;  /* 0x0000000c1d1d7221 */ /* 0x000fe40000000000 */
[----:B------:R-:W-:Y:S01]  /*0dc0*/  FADD R6, R6, R17 ;  /* 0x0000001106067221 */ /* 0x000fe20000000000 */
[----:B------:R-:W-:Y:S01]  /*0dd0*/  FSEL R11, R8, -RZ, !P0 ;  /* 0x800000ff080b7208 */ /* 0x000fe20004000000 */
[----:B------:R-:W-:Y:S02]  /*0de0*/  FADD R9, R26, R9 ;  /* 0x000000091a097221 */ /* 0x000fe40000000000 */
[----:B------:R-:W-:Y:S02]  /*0df0*/  FADD R6, R6, R29 ;  /* 0x0000001d06067221 */ /* 0x000fe40000000000 */
[----:B------:R-:W-:-:S02]  /*0e00*/  FADD R11, R20, R11 ;  /* 0x0000000b140b7221 */ /* 0x000fc40000000000 */
[----:B------:R-:W-:-:S04]  /*0e10*/  FADD R6, R6, R9 ;  /* 0x0000000906067221 */ /* 0x000fc80000000000 */
[----:B------:R-:W-:-:S05]  /*0e20*/  FADD R8, R6, R11 ;  /* 0x0000000b06087221 */ /* 0x000fca0000000000 */
[----:B------:R-:W0:Y:S02]  /*0e30*/  SHFL.BFLY PT, R9, R8, 0x10, 0x1f ;  /* 0x0e001f0008097f89 */ /* 0x000e2400000e0000 */
[----:B0-----:R-:W-:-:S05]  /*0e40*/  FADD R9, R8, R9 ;  /* 0x0000000908097221 */ /* 0x001fca0000000000 */
[----:B------:R-:W0:Y:S02]  /*0e50*/  SHFL.BFLY PT, R6, R9, 0x8, 0x1f ;  /* 0x0d001f0009067f89 */ /* 0x000e2400000e0000 */
[----:B0-----:R-:W-:-:S05]  /*0e60*/  FADD R10, R9, R6 ;  /* 0x00000006090a7221 */ /* 0x001fca0000000000 */
[----:B------:R-:W0:Y:S02]  /*0e70*/  SHFL.BFLY PT, R11, R10, 0x4, 0x1f ;  /* 0x0c801f000a0b7f89 */ /* 0x000e2400000e0000 */
[----:B0-----:R-:W-:-:S05]  /*0e80*/  FADD R11, R10, R11 ;  /* 0x0000000b0a0b7221 */ /* 0x001fca0000000000 */
[----:B------:R-:W0:Y:S02]  /*0e90*/  SHFL.BFLY PT, R6, R11, 0x2, 0x1f ;  /* 0x0c401f000b067f89 */ /* 0x000e2400000e0000 */
[----:B0-----:R-:W-:-:S05]  /*0ea0*/  FADD R12, R11, R6 ;  /* 0x000000060b0c7221 */ /* 0x001fca0000000000 */
[----:B------:R-:W0:Y:S01]  /*0eb0*/  SHFL.BFLY PT, R13, R12, 0x1, 0x1f ;  /* 0x0c201f000c0d7f89 */ /* 0x000e2200000e0000 */
[----:B------:R-:W-:-:S04]  /*0ec0*/  SHF.R.U32.HI R6, RZ, 0x5, R0 ;  /* 0x00000005ff067819 */ /* 0x000fc80000011600 */
[----:B------:R-:W-:-:S04]  /*0ed0*/  SHF.L.U32 R6, R6, 0x2, RZ ;  /* 0x0000000206067819 */ /* 0x000fc800000006ff */
[----:B------:R-:W-:Y:S01]  /*0ee0*/  LOP3.LUT R6, R6, 0x1c, RZ, 0xe2, !PT ;  /* 0x0000001c06067812 */ /* 0x000fe200078ee2ff */
[----:B0-----:R-:W-:-:S05]  /*0ef0*/  FADD R13, R12, R13 ;  /* 0x0000000d0c0d7221 */ /* 0x001fca0000000000 */
[----:B------:R-:W-:Y:S04]  /*0f00*/  @!P1 STS [R6], R13 ;  /* 0x0000000d06009388 */ /* 0x000fe80000000800 */
[----:B------:R-:W-:Y:S06]  /*0f10*/  BAR.SYNC 0x0 ;  /* 0x0000000000007b1d */ /* 0x000fec0000000000 */
[----:B------:R-:W0:Y:S04]  /*0f20*/  @!P2 LDS R5, [R0.X4] ;  /* 0x000000000005a984 */ /* 0x000e280000004800 */
[----:B0-----:R-:W0:Y:S02]  /*0f30*/  SHFL.BFLY PT, R8, R5, 0x4, 0x1f ;  /* 0x0c801f0005087f89 */ /* 0x001e2400000e0000 */
[----:B0-----:R-:W-:-:S05]  /*0f40*/  FADD R8, R5, R8 ;  /* 0x0000000805087221 */ /* 0x001fca0000000000 */
[----:B------:R-:W0:Y:S01]  /*0f50*/  SHFL.BFLY PT, R9, R8, 0x2, 0x1f ;  /* 0x0c401f0008097f89 */ /* 0x000e2200000e0000 */
[----:B------:R-:W-:Y:S01]  /*0f60*/  LOP3.LUT P0, RZ, R0, 0x7, RZ, 0xc0, !PT ;  /* 0x0000000700ff7812 */ /* 0x000fe2000780c0ff */
[----:B0-----:R-:W-:-:S05]  /*0f70*/  FADD R9, R8, R9 ;  /* 0x0000000908097221 */ /* 0x001fca0000000000 */
[----:B------:R-:W0:Y:S01]  /*0f80*/  SHFL.BFLY PT, R10, R9, 0x1, 0x1f ;  /* 0x0c201f00090a7f89 */ /* 0x000e2200000e0000 */
[----:B------:R-:W-:Y:S02]  /*0f90*/  ISETP.LT.AND P0, PT, R0, 0x8, !P0 ;  /* 0x000000080000780c */ /* 0x000fe40004701270 */
[----:B------:R-:W-:Y:S02]  /*0fa0*/  SHF.R.S32.HI R11, RZ, 0x1f, R4 ;  /* 0x0000001fff0b7819 */ /* 0x000fe40000011404 */
[----:B------:R-:W-:-:S04]  /*0fb0*/  LEA R26, P3, R4, c[0x0][0x1a0], 0x2 ;  /* 0x00006800041a7a11 */ /* 0x000fc800078610ff */
[----:B------:R-:W-:Y:S01]  /*0fc0*/  LEA.HI.X R27, R4, c[0x0][0x1a4], R11, 0x2, P3 ;  /* 0x00006900041b7a11 */ /* 0x000fe200018f140b */
[----:B0-----:R-:W-:-:S05]  /*0fd0*/  FADD R11, R9, R10 ;  /* 0x0000000a090b7221 */ /* 0x001fca0000000000 */
[----:B------:R-:W-:Y:S04]  /*0fe0*/  @P0 STS [R0.X4], R11 ;  /* 0x0000000b00000388 */ /* 0x000fe80000004800 */
[----:B------:R-:W-:Y:S06]  /*0ff0*/  BAR.SYNC 0x0 ;  /* 0x0000000000007b1d */ /* 0x000fec0000000000 */
[----:B------:R-:W2:Y:S04]  /*1000*/  LDG.E.EL R26, [R26.64] ;  /* 0x000000041a1a7981 */ /* 0x000ea8000c2e1900 */
[----:B------:R-:W0:Y:S01]  /*1010*/  LDS R4, [RZ] ;  /* 0x00000000ff047984 */ /* 0x000e220000000800 */
[----:B------:R-:W-:Y:S01]  /*1020*/  MOV R6, R36 ;  /* 0x0000002400067202 */ /* 0x000fe20000000f00 */
[----:B------:R-:W-:Y:S01]  /*1030*/  CS2R R22, SRZ ;  /* 0x0000000000167805 */ /* 0x000fe2000001ff00 */
[----:B------:R-:W-:-:S02]  /*1040*/  MOV R17, R37 ;  /* 0x0000002500117202 */ /* 0x000fc40000000f00 */
[----:B------:R-:W-:Y:S02]  /*1050*/  MOV R24, RZ ;  /* 0x000000ff00187202 */ /* 0x000fe40000000f00 */
[----:B------:R-:W-:Y:S02]  /*1060*/  MOV R16, RZ ;  /* 0x000000ff00107202 */ /* 0x000fe40000000f00 */
[----:B------:R-:W-:Y:S01]  /*1070*/  MOV R20, RZ ;  /* 0x000000ff00147202 */ /* 0x000fe20000000f00 */
[----:B0-----:R-:W-:Y:S01]  /*1080*/  FMUL R4, R4, -0.5 ;  /* 0xbf00000004047820 */ /* 0x001fe20000400000 */
[----:B--2---:R-:W-:-:S04]  /*1090*/  FMUL R5, R26, R26 ;  /* 0x0000001a1a057220 */ /* 0x004fc80000400000 */
[----:B------:R-:W-:-:S04]  /*10a0*/  FMUL R5, R26, R5 ;  /* 0x000000051a057220 */ /* 0x000fc80000400000 */
[----:B------:R-:W-:Y:S01]  /*10b0*/  FMUL R25, R4, R5 ;  /* 0x0000000504197220 */ /* 0x000fe20000400000 */
[----:B------:R-:W-:Y:S02]  /*10c0*/  MOV R4, R34 ;  /* 0x0000002200047202 */ /* 0x000fe40000000f00 */
[----:B------:R-:W-:Y:S01]  /*10d0*/  MOV R5, R35 ;  /* 0x0000002300057202 */ /* 0x000fe20000000f00 */
[----:B------:R-:W-:-:S01]  /*10e0*/  FMUL R25, R25, 0.00043402778101153671741 ;  /* 0x39e38e3919197820 */ /* 0x000fc20000400000 */
.L_x_0:
[-C--:B0-----:R-:W-:Y:S01]  /*10f0*/  IADD3 R8, R7, R23.reuse, RZ ;  /* 0x0000001707087210 */ /* 0x081fe20007ffe0ff */
[----:B------:R-:W-:Y:S01]  /*1100*/  CS2R R12, SRZ ;  /* 0x00000000000c7805 */ /* 0x000fe2000001ff00 */
[----:B------:R-:W-:Y:S01]  /*1110*/  IADD3 R30, R2, R23, RZ ;  /* 0x00000017021e7210 */ /* 0x000fe20007ffe0ff */
[----:B------:R-:W-:Y:S01]  /*1120*/  CS2R R14, SRZ ;  /* 0x00000000000e7805 */ /* 0x000fe2000001ff00 */
[----:B------:R-:W-:Y:S02]  /*1130*/  ISETP.GE.U32.AND P3, PT, R8, 0x900, PT ;  /* 0x000009000800780c */ /* 0x000fe40003f66070 */
[----:B------:R-:W-:-:S05]  /*1140*/  MOV R21, 0x2 ;  /* 0x0000000200157802 */ /* 0x000fca0000000f00 */
[----:B------:R-:W-:-:S04]  /*1150*/  IMAD.WIDE R28, R30, R21, c[0x0][0x168] ;  /* 0x00005a001e1c7625 */ /* 0x000fc800078e0215 */
[CC--:B------:R-:W-:Y:S02]  /*1160*/  IMAD.WIDE R32, R30.reuse, R21.reuse, c[0x0][0x170] ;  /* 0x00005c001e207625 */ /* 0x0c0fe400078e0215 */
[----:B------:R0:W2:Y:S04]  /*1170*/  @!P3 LDG.E.EF.64 R12, [R28.64] ;  /* 0x000000041c0cb981 */ /* 0x0000a8000c0e1b00 */
[----:B------:R-:W3:Y:S01]  /*1180*/  @!P3 LDG.E.EF.64 R14, [R32.64] ;  /* 0x00000004200eb981 */ /* 0x000ee2000c0e1b00 */
[----:B------:R-:W-:Y:S01]  /*1190*/  CS2R R18, SRZ ;  /* 0x0000000000127805 */ /* 0x000fe2000001ff00 */
[----:B------:R-:W-:Y:S01]  /*11a0*/  IMAD.WIDE R36, R30, R21, c[0x0][0x180] ;  /* 0x000060001e247625 */ /* 0x000fe200078e0215 */
[----:B------:R-:W-:Y:S01]  /*11b0*/  MOV R27, 0x4 ;  /* 0x00000004001b7802 */ /* 0x000fe20000000f00 */
[----:B------:R-:W-:Y:S01]  /*11c0*/  CS2R R8, SRZ ;  /* 0x0000000000087805 */ /* 0x000fe2000001ff00 */
[----:B------:R-:W-:-:S02]  /*11d0*/  CS2R R10, SRZ ;  /* 0x00000000000a7805 */ /* 0x000fc4000001ff00 */
[----:B------:R1:W4:Y:S01]  /*11e0*/  @!P3 LDG.E.EL.64 R18, [R36.64] ;  /* 0x000000042412b981 */ /* 0x000322000c2e1b00 */
[----:B0-----:R-:W-:-:S05]  /*11f0*/  IMAD.WIDE R28, R30, R27, c[0x0][0x198] ;  /* 0x000066001e1c7625 */ /* 0x001fca00078e021b */
[----:B------:R0:W5:Y:S02]  /*1200*/  @!P3 LDG.E.EF.128 R8, [R28.64] ;  /* 0x000000041c08b981 */ /* 0x000164000c0e1d00 */
[----:B0-----:R-:W-:Y:S02]  /*1210*/  @!P3 MOV R28, R6 ;  /* 0x00000006001cb202 */ /* 0x001fe40000000f00 */
[----:B------:R-:W-:Y:S02]  /*1220*/  @!P3 MOV R29, R17 ;  /* 0x00000011001db202 */ /* 0x000fe40000000f00 */
[----:B--2---:R-:W-:Y:S02]  /*1230*/  SEL R12, R12, RZ, !P3 ;  /* 0x000000ff0c0c7207 */ /* 0x004fe40005800000 */
[----:B---3--:R-:W-:Y:S02]  /*1240*/  SEL R14, R14, RZ, !P3 ;  /* 0x000000ff0e0e7207 */ /* 0x008fe40005800000 */
[----:B------:R-:W-:-:S02]  /*1250*/  SEL R13, R13, RZ, !P3 ;  /* 0x000000ff0d0d7207 */ /* 0x000fc40005800000 */
[----:B------:R-:W-:Y:S02]  /*1260*/  SHF.L.U32 R31, R12, 0x10, RZ ;  /* 0x000000100c1f7819 */ /* 0x000fe400000006ff */
[----:B------:R-:W-:Y:S02]  /*1270*/  SHF.L.U32 R32, R14, 0x10, RZ ;  /* 0x000000100e207819 */ /* 0x000fe400000006ff */
[----:B------:R-:W-:Y:S02]  /*1280*/  SEL R15, R15, RZ, !P3 ;  /* 0x000000ff0f0f7207 */ /* 0x000fe40005800000 */
[----:B------:R-:W-:Y:S01]  /*1290*/  PRMT R14, R13, 0x7632, R14 ;  /* 0x000076320d0e7816 */ /* 0x000fe2000000000e */
[----:B------:R-:W-:Y:S01]  /*12a0*/  FADD R31, R31, R32 ;  /* 0x000000201f1f7221 */ /* 0x000fe20000000000 */
[----:B------:R-:W-:Y:S02]  /*12b0*/  SHF.L.U32 R32, R13, 0x10, RZ ;  /* 0x000000100d207819 */ /* 0x000fe400000006ff */
[----:B------:R-:W-:-:S02]  /*12c0*/  PRMT R12, R12, 0x7632, R12 ;  /* 0x000076320c0c7816 */ /* 0x000fc4000000000c */
[----:B------:R-:W-:Y:S02]  /*12d0*/  PRMT R13, R14, 0x7632, R13 ;  /* 0x000076320e0d7816 */ /* 0x000fe4000000000d */
[C---:B------:R-:W-:Y:S02]  /*12e0*/  PRMT R33, R15.reuse, 0x7632, R33 ;  /* 0x000076320f217816 */ /* 0x040fe40000000021 */
[----:B------:R-:W-:Y:S02]  /*12f0*/  SHF.L.U32 R15, R15, 0x10, RZ ;  /* 0x000000100f0f7819 */ /* 0x000fe400000006ff */
[----:B------:R-:W-:Y:S02]  /*1300*/  SHF.L.U32 R12, R12, 0x10, RZ ;  /* 0x000000100c0c7819 */ /* 0x000fe400000006ff */
[----:B------:R-:W-:Y:S02]  /*1310*/  SHF.L.U32 R14, R14, 0x10, RZ ;  /* 0x000000100e0e7819 */ /* 0x000fe400000006ff */
[----:B------:R-:W-:-:S02]  /*1320*/  SHF.L.U32 R13, R13, 0x10, RZ ;  /* 0x000000100d0d7819 */ /* 0x000fc400000006ff */
[----:B-1----:R-:W-:Y:S01]  /*1330*/  SHF.L.U32 R37, R33, 0x10, RZ ;  /* 0x0000001021257819 */ /* 0x002fe200000006ff */
[----:B------:R-:W-:Y:S02]  /*1340*/  FADD R32, R32, R15 ;  /* 0x0000000f20207221 */ /* 0x000fe40000000000 */
[----:B------:R-:W-:Y:S02]  /*1350*/  FADD R33, R12, R13 ;  /* 0x0000000d0c217221 */ /* 0x000fe40000000000 */
[----:B------:R-:W-:Y:S01]  /*1360*/  FADD R37, R14, R37 ;  /* 0x000000250e257221 */ /* 0x000fe20000000000 */
[----:B------:R-:W-:Y:S01]  /*1370*/  CS2R R12, SRZ ;  /* 0x00000000000c7805 */ /* 0x000fe2000001ff00 */
[----:B------:R-:W-:-:S06]  /*1380*/  CS2R R14, SRZ ;  /* 0x00000000000e7805 */ /* 0x000fcc000001ff00 */
[----:B------:R0:W2:Y:S02]  /*1390*/  @!P3 LDG.E.EL.128 R12, [R28.64] ;  /* 0x000000041c0cb981 */ /* 0x0000a4000c2e1d00 */
[----:B0-----:R-:W-:Y:S01]  /*13a0*/  IMAD.WIDE R28, R30, R27, c[0x0][0x160] ;  /* 0x000058001e1c7625 */ /* 0x001fe200078e021b */
[----:B--2---:R-:W-:Y:S02]  /*13b0*/  SEL R12, R12, RZ, !P3 ;  /* 0x000000ff0c0c7207 */ /* 0x004fe40005800000 */
[----:B------:R-:W-:Y:S02]  /*13c0*/  SEL R14, R14, RZ, !P3 ;  /* 0x000000ff0e0e7207 */ /* 0x000fe40005800000 */
[----:B------:R-:W-:Y:S01]  /*13d0*/  SEL R13, R13, RZ, !P3 ;  /* 0x000000ff0d0d7207 */ /* 0x000fe20005800000 */
[----:B------:R-:W-:Y:S01]  /*13e0*/  FADD R12, R12, 1 ;  /* 0x3f8000000c0c7421 */ /* 0x000fe20000000000 */
[----:B------:R-:W-:Y:S01]  /*13f0*/  SEL R15, R15, RZ, !P3 ;  /* 0x000000ff0f0f7207 */ /* 0x000fe20005800000 */
[----:B------:R-:W-:-:S02]  /*1400*/  FADD R14, R14, 1 ;  /* 0x3f8000000e0e7421 */ /* 0x000fc40000000000 */
[----:B------:R-:W-:Y:S02]  /*1410*/  FMUL R31, R31, R12 ;  /* 0x0000000c1f1f7220 */ /* 0x000fe40000400000 */
[----:B------:R-:W-:Y:S01]  /*1420*/  FMUL R32, R32, R14 ;  /* 0x0000000e20207220 */ /* 0x000fe20000400000 */
[----:B------:R-:W-:Y:S01]  /*1430*/  FADD R14, R13, 1 ;  /* 0x3f8000000d0e7421 */ /* 0x000fe20000000000 */
[----:B------:R-:W-:-:S03]  /*1440*/  FADD R12, R15, 1 ;  /* 0x3f8000000f0c7421 */ /* 0x000fc60000000000 */
[----:B------:R-:W-:Y:S01]  /*1450*/  FMUL R33, R33, R14 ;  /* 0x0000000e21217220 */ /* 0x000fe20000400000 */
[----:B------:R-:W-:Y:S01]  /*1460*/  FMUL R37, R37, R12 ;  /* 0x0000000c25257220 */ /* 0x000fe20000400000 */
[----:B------:R-:W-:Y:S01]  /*1470*/  CS2R R14, SRZ ;  /* 0x00000000000e7805 */ /* 0x000fe2000001ff00 */
[----:B------:R-:W-:-:S06]  /*1480*/  CS2R R12, SRZ ;  /* 0x00000000000c7805 */ /* 0x000fcc000001ff00 */
[----:B------:R-:W2:Y:S02]  /*1490*/  @!P3 LDG.E.EL.128 R12, [R28.64] ;  /* 0x000000041c0cb981 */ /* 0x000ea4000c2e1d00 */
[----:B--2---:R-:W-:-:S05]  /*14a0*/  SEL R27, R14, RZ, !P3 ;  /* 0x000000ff0e1b7207 */ /* 0x004fca0005800000 */
[----:B------:R-:W-:Y:S01]  /*14b0*/  FFMA R30, R26, R32, R27 ;  /* 0x000000201a1e7223 */ /* 0x000fe2000000001b */
[----:B------:R-:W-:Y:S02]  /*14c0*/  SEL R27, R12, RZ, !P3 ;  /* 0x000000ff0c1b7207 */ /* 0x000fe40005800000 */
[----:B------:R-:W-:Y:S02]  /*14d0*/  SEL R12, R15, RZ, !P3 ;  /* 0x000000ff0f0c7207 */ /* 0x000fe40005800000 */
[----:B------:R-:W-:Y:S01]  /*14e0*/  SEL R36, R13, RZ, !P3 ;  /* 0x000000ff0d247207 */ /* 0x000fe20005800000 */
[C---:B------:R-:W-:Y:S01]  /*14f0*/  FFMA R32, R26.reuse, R31, R27 ;  /* 0x0000001f1a207223 */ /* 0x040fe2000000001b */
[----:B------:R-:W-:Y:S01]  /*1500*/  CS2R R14, SRZ ;  /* 0x00000000000e7805 */ /* 0x000fe2000001ff00 */
[----:B------:R-:W-:Y:S02]  /*1510*/  FFMA R27, R26, R37, R12 ;  /* 0x000000251a1b7223 */ /* 0x000fe4000000000c */
[----:B------:R-:W-:-:S06]  /*1520*/  CS2R R12, SRZ ;  /* 0x00000000000c7805 */ /* 0x000fcc000001ff00 */
[----:B------:R0:W2:Y:S01]  /*1530*/  @!P3 LDG.E.EL.128 R12, [R4.64] ;  /* 0x00000004040cb981 */ /* 0x0000a2000c2e1d00 */
[----:B----4-:R-:W-:Y:S01]  /*1540*/  SEL R31, R19, RZ, !P3 ;  /* 0x000000ff131f7207 */ /* 0x010fe20005800000 */
[----:B------:R-:W-:-:S03]  /*1550*/  FFMA R36, R26, R33, R36 ;  /* 0x000000211a247223 */ /* 0x000fc60000000024 */
[----:B------:R-:W-:Y:S02]  /*1560*/  PRMT R19, R31, 0x7632, R19 ;  /* 0x000076321f137816 */ /* 0x000fe40000000013 */
[----:B-----5:R-:W-:Y:S02]  /*1570*/  SEL R37, R11, RZ, !P3 ;  /* 0x000000ff0b257207 */ /* 0x020fe40005800000 */
[----:B------:R-:W-:-:S04]  /*1580*/  IADD3 R23, R23, 0x400, RZ ;  /* 0x0000040017177810 */ /* 0x000fc80007ffe0ff */
[----:B------:R-:W-:Y:S02]  /*1590*/  ISETP.GE.U32.AND P5, PT, R23, 0x900, PT ;  /* 0x000009001700780c */ /* 0x000fe40003fa6070 */
[----:B0-----:R-:W-:-:S04]  /*15a0*/  IADD3 R4, P4, R4, 0x1000, RZ ;  /* 0x0000100004047810 */ /* 0x001fc80007f9e0ff */
[----:B------:R-:W-:Y:S02]  /*15b0*/  IADD3.X R5, RZ, R5, RZ, P4, !PT ;  /* 0x00000005ff057210 */ /* 0x000fe400027fe4ff */
[----:B--2---:R-:W-:Y:S02]  /*15c0*/  SEL R33, R15, RZ, !P3 ;  /* 0x000000ff0f217207 */ /* 0x004fe40005800000 */
[----:B------:R-:W-:-:S03]  /*15d0*/  SHF.L.U32 R15, R19, 0x10, RZ ;  /* 0x00000010130f7819 */ /* 0x000fc600000006ff */
[----:B------:R-:W-:Y:S02]  /*15e0*/  FADD R19, R33, 1 ;  /* 0x3f80000021137421 */ /* 0x000fe40000000000 */
[----:B------:R-:W-:-:S04]  /*15f0*/  FMUL R11, R3, R15 ;  /* 0x0000000f030b7220 */ /* 0x000fc80000400000 */
[----:B------:R-:W-:-:S04]  /*1600*/  FFMA R11, R11, R19, R37 ;  /* 0x000000130b0b7223 */ /* 0x000fc80000000025 */
[----:B------:R-:W-:-:S04]  /*1610*/  FFMA R27, R25, R11, R27 ;  /* 0x0000000b191b7223 */ /* 0x000fc8000000001b */
[----:B------:R-:W-:Y:S01]  /*1620*/  FFMA R11, R25, R11, R27 ;  /* 0x0000000b190b7223 */ /* 0x000fe2000000001b */
[----:B------:R-:W-:Y:S02]  /*1630*/  SEL R27, R14, RZ, !P3 ;  /* 0x000000ff0e1b7207 */ /* 0x000fe40005800000 */
[----:B------:R-:W-:Y:S02]  /*1640*/  SHF.L.U32 R14, R31, 0x10, RZ ;  /* 0x000000101f0e7819 */ /* 0x000fe400000006ff */
[----:B------:R-:W-:Y:S01]  /*1650*/  SEL R31, R10, RZ, !P3 ;  /* 0x000000ff0a1f7207 */ /* 0x000fe20005800000 */
[----:B------:R-:W-:Y:S02]  /*1660*/  FADD R27, R27, 1 ;  /* 0x3f8000001b1b7421 */ /* 0x000fe40000000000 */
[----:B------:R-:W-:-:S04]  /*1670*/  FMUL R10, R3, R14 ;  /* 0x0000000e030a7220 */ /* 0x000fc80000400000 */
[----:B------:R-:W-:Y:S01]  /*1680*/  FFMA R10, R10, R27, R31 ;  /* 0x0000001b0a0a7223 */ /* 0x000fe2000000001f */
[----:B------:R-:W-:-:S03]  /*1690*/  SEL R13, R13, RZ, !P3 ;  /* 0x000000ff0d0d7207 */ /* 0x000fc60005800000 */
[----:B------:R-:W-:Y:S01]  /*16a0*/  FFMA R30, R25, R10, R30 ;  /* 0x0000000a191e7223 */ /* 0x000fe2000000001e */
[----:B------:R-:W-:-:S03]  /*16b0*/  SEL R31, R18, RZ, !P3 ;  /* 0x000000ff121f7207 */ /* 0x000fc60005800000 */
[----:B------:R-:W-:Y:S01]  /*16c0*/  FFMA R10, R25, R10, R30 ;  /* 0x0000000a190a7223 */ /* 0x000fe2000000001e */
[----:B------:R-:W-:Y:S01]  /*16d0*/  FADD R30, R13, 1 ;  /* 0x3f8000000d1e7421 */ /* 0x000fe20000000000 */
[----:B------:R-:W-:Y:S02]  /*16e0*/  SEL R13, R12, RZ, !P3 ;  /* 0x000000ff0c0d7207 */ /* 0x000fe40005800000 */
[C---:B------:R-:W-:Y:S02]  /*16f0*/  SHF.L.U32 R12, R31.reuse, 0x10, RZ ;  /* 0x000000101f0c7819 */ /* 0x040fe400000006ff */
[----:B------:R-:W-:Y:S01]  /*1700*/  PRMT R18, R31, 0x7632, R18 ;  /* 0x000076321f127816 */ /* 0x000fe20000000012 */
[----:B------:R-:W-:Y:S01]  /*1710*/  FADD R13, R13, 1 ;  /* 0x3f8000000d0d7421 */ /* 0x000fe20000000000 */
[----:B------:R-:W-:Y:S01]  /*1720*/  SEL R31, R8, RZ, !P3 ;  /* 0x000000ff081f7207 */ /* 0x000fe20005800000 */
[----:B------:R-:W-:Y:S01]  /*1730*/  FMUL R8, R3, R12 ;  /* 0x0000000c03087220 */ /* 0x000fe20000400000 */
[----:B------:R-:W-:-:S02]  /*1740*/  SHF.L.U32 R18, R18, 0x10, RZ ;  /* 0x0000001012127819 */ /* 0x000fc400000006ff */
[----:B------:R-:W-:Y:S01]  /*1750*/  SEL R33, R9, RZ, !P3 ;  /* 0x000000ff09217207 */ /* 0x000fe20005800000 */
[----:B------:R-:W-:Y:S02]  /*1760*/  FFMA R8, R8, R13, R31 ;  /* 0x0000000d08087223 */ /* 0x000fe4000000001f */
[----:B------:R-:W-:Y:S02]  /*1770*/  FMUL R9, R3, R18 ;  /* 0x0000001203097220 */ /* 0x000fe40000400000 */
[----:B------:R-:W-:Y:S02]  /*1780*/  FFMA R32, R25, R8, R32 ;  /* 0x0000000819207223 */ /* 0x000fe40000000020 */
[----:B------:R-:W-:Y:S02]  /*1790*/  FFMA R9, R9, R30, R33 ;  /* 0x0000001e09097223 */ /* 0x000fe40000000021 */
[C---:B------:R-:W-:Y:S02]  /*17a0*/  FFMA R8, R25.reuse, R8, R32 ;  /* 0x0000000819087223 */ /* 0x040fe40000000020 */
[----:B------:R-:W-:-:S02]  /*17b0*/  FFMA R36, R25, R9, R36 ;  /* 0x0000000919247223 */ /* 0x000fc40000000024 */
[----:B------:R-:W-:Y:S02]  /*17c0*/  FMUL R13, R13, R8 ;  /* 0x000000080d0d7220 */ /* 0x000fe40000400000 */
[----:B------:R-:W-:Y:S01]  /*17d0*/  FFMA R9, R25, R9, R36 ;  /* 0x0000000919097223 */ /* 0x000fe20000000024 */
[----:B------:R-:W-:Y:S01]  /*17e0*/  FMUL R27, R27, R10 ;  /* 0x0000000a1b1b7220 */ /* 0x000fe20000400000 */
[----:B------:R-:W-:Y:S01]  /*17f0*/  FMUL R12, R12, R13 ;  /* 0x0000000d0c0c7220 */ /* 0x000fe20000400000 */
[----:B------:R-:W-:Y:S01]  /*1800*/  FMUL R32, R19, R11 ;  /* 0x0000000b13207220 */ /* 0x000fe20000400000 */
[----:B------:R-:W-:Y:S01]  /*1810*/  FMUL R13, R30, R9 ;  /* 0x000000091e0d7220 */ /* 0x000fe20000400000 */
[----:B------:R-:W-:Y:S02]  /*1820*/  FMUL R27, R14, R27 ;  /* 0x0000001b0e1b7220 */ /* 0x000fe40000400000 */
[----:B------:R-:W-:Y:S01]  /*1830*/  FMUL R32, R15, R32 ;  /* 0x000000200f207220 */ /* 0x000fe20000400000 */
[----:B------:R-:W-:Y:S01]  /*1840*/  FMUL R13, R18, R13 ;  /* 0x0000000d120d7220 */ /* 0x000fe20000400000 */
[----:B------:R0:W-:Y:S01]  /*1850*/  @!P3 STG.E.128 [R28.64], R8 ;  /* 0x000000081c00b986 */ /* 0x0001e2000c101d04 */
[----:B------:R-:W-:-:S02]  /*1860*/  FSEL R27, R27, -RZ, !P3 ;  /* 0x800000ff1b1b7208 */ /* 0x000fc40005800000 */
[----:B------:R-:W-:Y:S02]  /*1870*/  FSEL R15, R12, -RZ, !P3 ;  /* 0x800000ff0c0f7208 */ /* 0x000fe40005800000 */
[----:B------:R-:W-:Y:S02]  /*1880*/  FSEL R19, R32, -RZ, !P3 ;  /* 0x800000ff20137208 */ /* 0x000fe40005800000 */
[----:B------:R-:W-:Y:S02]  /*1890*/  FSEL R13, R13, -RZ, !P3 ;  /* 0x800000ff0d0d7208 */ /* 0x000fe40005800000 */
[----:B------:R-:W-:Y:S01]  /*18a0*/  IADD3 R6, P3, R6, 0x1000, RZ ;  /* 0x0000100006067810 */ /* 0x000fe20007f7e0ff */
[----:B------:R-:W-:Y:S01]  /*18b0*/  FADD R22, R27, R22 ;  /* 0x000000161b167221 */ /* 0x000fe20000000000 */
[----:B------:R-:W-:Y:S01]  /*18c0*/  FADD R24, R15, R24 ;  /* 0x000000180f187221 */ /* 0x000fe20000000000 */
[----:B------:R-:W-:Y:S01]  /*18d0*/  FADD R20, R19, R20 ;  /* 0x0000001413147221 */ /* 0x000fe20000000000 */
[----:B------:R-:W-:Y:S01]  /*18e0*/  FADD R16, R13, R16 ;  /* 0x000000100d107221 */ /* 0x000fe20000000000 */
[----:B------:R-:W-:Y:S01]  /*18f0*/  IADD3.X R17, RZ, R17, RZ, P3, !PT ;  /* 0x00000011ff117210 */ /* 0x000fe20001ffe4ff */
[----:B------:R-:W-:Y:S05]  /*1900*/  @!P5 BRA `(.L_x_0) ;  /* 0xfffff7e00000d947 */ /* 0x000fea000383ffff */
[----:B------:R-:W-:Y:S01]  /*1910*/  FADD R4, R16, R24 ;  /* 0x0000001810047221 */ /* 0x000fe20000000000 */
[----:B0-----:R-:W-:Y:S01]  /*1920*/  SHF.R.U32.HI R10, RZ, 0x5, R0 ;  /* 0x00000005ff0a7819 */ /* 0x001fe20000011600 */
[----:B------:R-:W-:Y:S06]  /*1930*/  BAR.SYNC 0x0 ;  /* 0x0000000000007b1d */ /* 0x000fec0000000000 */
[----:B------:R-:W-:Y:S01]  /*1940*/  FADD R4, R22, R4 ;  /* 0x0000000416047221 */ /* 0x000fe20000000000 */
[----:B------:R-:W-:-:S03]  /*1950*/  SHF.L.U32 R10, R10, 0x2, RZ ;  /* 0x000000020a0a7819 */ /* 0x000fc600000006ff */
[----:B------:R-:W-:Y:S01]  /*1960*/  FADD R4, R20, R4 ;  /* 0x0000000414047221 */ /* 0x000fe20000000000 */
[----:B------:R-:W-:-:S04]  /*1970*/  LOP3.LUT R10, R10, 0x1c, RZ, 0xe2, !PT ;  /* 0x0000001c0a0a7812 */ /* 0x000fc800078ee2ff */
        /* <DEDUP_REMOVED lines=10> */
[----:B------:R-:W-:Y:S04]  /*1a20*/  @!P1 STS [R10], R11 ;  /* 0x0000000b0a009388 */ /* 0x000fe80000000800 */
[----:B------:R-:W-:Y:S06]  /*1a30*/  BAR.SYNC 0x0 ;  /* 0x0000000000007b1d */ /* 0x000fec0000000000 */
[----:B------:R-:W0:Y:S04]  /*1a40*/  @!P2 LDS R14, [R0.X4] ;  /* 0x00000000000ea984 */ /* 0x000e280000004800 */
[----:B0-----:R-:W0:Y:S02]  /*1a50*/  SHFL.BFLY PT, R5, R14, 0x4, 0x1f ;  /* 0x0c801f000e057f89 */ /* 0x001e2400000e0000 */
[----:B0-----:R-:W-:-:S05]  /*1a60*/  FADD R4, R14, R5 ;  /* 0x000000050e047221 */ /* 0x001fca0000000000 */
[----:B------:R-:W0:Y:S02]  /*1a70*/  SHFL.BFLY PT, R5, R4, 0x2, 0x1f ;  /* 0x0c401f0004057f89 */ /* 0x000e2400000e0000 */
[----:B0-----:R-:W-:Y:S01]  /*1a80*/  FADD R6, R4, R5 ;  /* 0x0000000504067221 */ /* 0x001fe20000000000 */
[----:B------:R-:W-:-:S04]  /*1a90*/  MOV R5, 0x4 ;  /* 0x0000000400057802 */ /* 0x000fc80000000f00 */
[----:B------:R-:W0:Y:S01]  /*1aa0*/  SHFL.BFLY PT, R9, R6, 0x1, 0x1f ;  /* 0x0c201f0006097f89 */ /* 0x000e2200000e0000 */
[----:B------:R-:W-:-:S04]  /*1ab0*/  IMAD.WIDE R12, R2, R5, c[0x0][0x160] ;  /* 0x00005800020c7625 */ /* 0x000fc800078e0205 */
[----:B------:R-:W-:Y:S01]  /*1ac0*/  IMAD.WIDE R16, R2, R21, c[0x0][0x180] ;  /* 0x0000600002107625 */ /* 0x000fe200078e0215 */
[----:B0-----:R-:W-:-:S05]  /*1ad0*/  FADD R19, R6, R9 ;  /* 0x0000000906137221 */ /* 0x001fca0000000000 */
[----:B------:R-:W-:Y:S04]  /*1ae0*/  @P0 STS [R0.X4], R19 ;  /* 0x0000001300000388 */ /* 0x000fe80000004800 */
[----:B------:R-:W-:Y:S06]  /*1af0*/  BAR.SYNC 0x0 ;  /* 0x0000000000007b1d */ /* 0x000fec0000000000 */
[----:B------:R-:W2:Y:S04]  /*1b00*/  LDG.E.EL.128 R8, [R34.64] ;  /* 0x0000000422087981 */ /* 0x000ea8000c2e1d00 */
[----:B------:R-:W3:Y:S04]  /*1b10*/  LDG.E.EF.128 R12, [R12.64] ;  /* 0x000000040c0c7981 */ /* 0x000ee8000c0e1d00 */
[----:B------:R-:W4:Y:S01]  /*1b20*/  LDG.E.EF.64 R16, [R16.64] ;  /* 0x0000000410107981 */ /* 0x000f22000c0e1b00 */
[----:B------:R-:W-:-:S03]  /*1b30*/  FMUL R6, R3, R3 ;  /* 0x0000000303067220 */ /* 0x000fc60000400000 */
[----:B------:R-:W0:Y:S02]  /*1b40*/  LDS R4, [RZ] ;  /* 0x00000000ff047984 */ /* 0x000e240000000800 */
[----:B0-----:R-:W-:Y:S01]  /*1b50*/  FMUL R4, R4, -0.5 ;  /* 0xbf00000004047820 */ /* 0x001fe20000400000 */
[----:B--2---:R-:W-:Y:S01]  /*1b60*/  FADD R23, R8, 1 ;  /* 0x3f80000008177421 */ /* 0x004fe20000000000 */
[----:B------:R-:W-:Y:S01]  /*1b70*/  FADD R8, R9, 1 ;  /* 0x3f80000009087421 */ /* 0x000fe20000000000 */
[----:B------:R-:W-:Y:S01]  /*1b80*/  FADD R0, R11, 1 ;  /* 0x3f8000000b007421 */ /* 0x000fe20000000000 */
[----:B------:R-:W-:Y:S01]  /*1b90*/  FMUL R9, R3, R6 ;  /* 0x0000000603097220 */ /* 0x000fe20000400000 */
[----:B------:R-:W-:Y:S01]  /*1ba0*/  FADD R25, R10, 1 ;  /* 0x3f8000000a197421 */ /* 0x000fe20000000000 */
[----:B---3--:R-:W-:Y:S01]  /*1bb0*/  FMUL R10, R12, R23 ;  /* 0x000000170c0a7220 */ /* 0x008fe20000400000 */
[----:B------:R-:W-:Y:S01]  /*1bc0*/  FMUL R12, R15, R0 ;  /* 0x000000000f0c7220 */ /* 0x000fe20000400000 */
[----:B------:R-:W-:Y:S01]  /*1bd0*/  FMUL R0, R4, R9 ;  /* 0x0000000904007220 */ /* 0x000fe20000400000 */
[----:B----4-:R-:W-:Y:S01]  /*1be0*/  PRMT R6, R17, 0x7632, R6 ;  /* 0x0000763211067816 */ /* 0x010fe20000000006 */
[----:B------:R-:W-:Y:S01]  /*1bf0*/  FMUL R8, R13, R8 ;  /* 0x000000080d087220 */ /* 0x000fe20000400000 */
[----:B------:R-:W-:Y:S01]  /*1c00*/  PRMT R4, R16, 0x7632, R4 ;  /* 0x0000763210047816 */ /* 0x000fe20000000004 */
[----:B------:R-:W-:Y:S01]  /*1c10*/  FMUL R0, R0, 0.00043402778101153671741 ;  /* 0x39e38e3900007820 */ /* 0x000fe20000400000 */
[----:B------:R-:W-:Y:S01]  /*1c20*/  SHF.L.U32 R17, R17, 0x10, RZ ;  /* 0x0000001011117819 */ /* 0x000fe200000006ff */
[----:B------:R-:W-:Y:S01]  /*1c30*/  FMUL R14, R14, R25 ;  /* 0x000000190e0e7220 */ /* 0x000fe20000400000 */
[----:B------:R-:W-:Y:S01]  /*1c40*/  SHF.L.U32 R13, R6, 0x10, RZ ;  /* 0x00000010060d7819 */ /* 0x000fe200000006ff */
[C---:B------:R-:W-:Y:S01]  /*1c50*/  FMUL R15, R3.reuse, R10 ;  /* 0x0000000a030f7220 */ /* 0x040fe20000400000 */
[----:B------:R-:W-:Y:S01]  /*1c60*/  SHF.L.U32 R9, R16, 0x10, RZ ;  /* 0x0000001010097819 */ /* 0x000fe200000006ff */
[----:B------:R-:W-:Y:S01]  /*1c70*/  FMUL R8, R3, R8 ;  /* 0x0000000803087220 */ /* 0x000fe20000400000 */
[----:B------:R-:W-:Y:S01]  /*1c80*/  SHF.L.U32 R11, R4, 0x10, RZ ;  /* 0x00000010040b7819 */ /* 0x000fe200000006ff */
[C---:B------:R-:W-:Y:S01]  /*1c90*/  FMUL R4, R0.reuse, R17 ;  /* 0x0000001100047220 */ /* 0x040fe20000400000 */
[C---:B------:R-:W-:Y:S01]  /*1ca0*/  FMUL R19, R0.reuse, R13 ;  /* 0x0000000d00137220 */ /* 0x040fe20000400000 */
[----:B------:R-:W-:-:S02]  /*1cb0*/  FFMA R6, R0, R9, R15 ;  /* 0x0000000900067223 */ /* 0x000fc4000000000f */
[C---:B------:R-:W-:Y:S01]  /*1cc0*/  FFMA R8, R0.reuse, R11, R8 ;  /* 0x0000000b00087223 */ /* 0x040fe20000000008 */
[C---:B------:R-:W-:Y:S01]  /*1cd0*/  FFMA R4, R3.reuse, R14, R4 ;  /* 0x0000000e03047223 */ /* 0x040fe20000000004 */
[----:B------:R-:W-:Y:S01]  /*1ce0*/  FFMA R12, R3, R12, R19 ;  /* 0x0000000c030c7223 */ /* 0x000fe20000000013 */
[C---:B------:R-:W-:Y:S01]  /*1cf0*/  FFMA R6, R0.reuse, R9, R6 ;  /* 0x0000000900067223 */ /* 0x040fe20000000006 */
[C---:B------:R-:W-:Y:S01]  /*1d00*/  FFMA R11, R0.reuse, R11, R8 ;  /* 0x0000000b000b7223 */ /* 0x040fe20000000008 */
[C---:B------:R-:W-:Y:S01]  /*1d10*/  FFMA R17, R0.reuse, R17, R4 ;  /* 0x0000001100117223 */ /* 0x040fe20000000004 */
[----:B------:R-:W-:Y:S01]  /*1d20*/  FFMA R12, R0, R13, R12 ;  /* 0x0000000d000c7223 */ /* 0x000fe2000000000c */
[C---:B------:R-:W-:Y:S01]  /*1d30*/  IADD3 R4, R2.reuse, 0x400, RZ ;  /* 0x0000040002047810 */ /* 0x040fe20007ffe0ff */
[----:B------:R-:W-:Y:S01]  /*1d40*/  IMAD.WIDE R18, R2, R21, c[0x0][0x1a8] ;  /* 0x00006a0002127625 */ /* 0x000fe200078e0215 */
[----:B------:R-:W-:Y:S02]  /*1d50*/  F2FP.BF16.F32.PACK_AB R24, R11, R6 ;  /* 0x000000060b18723e */ /* 0x000fe400000010ff */
[----:B------:R-:W-:Y:S01]  /*1d60*/  F2FP.BF16.F32.PACK_AB R25, R12, R17 ;  /* 0x000000110c19723e */ /* 0x000fe200000010ff */
[----:B------:R-:W-:-:S04]  /*1d70*/  IMAD.WIDE R12, R4, R5, c[0x0][0x160] ;  /* 0x00005800040c7625 */ /* 0x000fc800078e0205 */
[----:B------:R0:W-:Y:S01]  /*1d80*/  STG.E.64 [R18.64], R24 ;  /* 0x0000001812007986 */ /* 0x0001e2000c101b04 */
[----:B------:R-:W-:-:S03]  /*1d90*/  IMAD.WIDE R16, R4, R21, c[0x0][0x180] ;  /* 0x0000600004107625 */ /* 0x000fc600078e0215 */
[----:B------:R-:W2:Y:S04]  /*1da0*/  LDG.E.EL.128 R8, [R34.64+0x1000] ;  /* 0x0010000422087981 */ /* 0x000ea8000c2e1d00 */
[----:B------:R-:W3:Y:S04]  /*1db0*/  LDG.E.EF.128 R12, [R12.64] ;  /* 0x000000040c0c7981 */ /* 0x000ee8000c0e1d00 */
[----:B------:R-:W4:Y:S01]  /*1dc0*/  LDG.E.EF.64 R16, [R16.64] ;  /* 0x0000000410107981 */ /* 0x000f22000c0e1b00 */
[----:B------:R-:W-:Y:S01]  /*1dd0*/  IADD3 R2, R2, 0x800, RZ ;  /* 0x0000080002027810 */ /* 0x000fe20007ffe0ff */
[----:B--2---:R-:W-:Y:S01]  /*1de0*/  FADD R23, R8, 1 ;  /* 0x3f80000008177421 */ /* 0x004fe20000000000 */
[----:B------:R-:W-:Y:S01]  /*1df0*/  FADD R6, R9, 1 ;  /* 0x3f80000009067421 */ /* 0x000fe20000000000 */
[----:B------:R-:W-:Y:S01]  /*1e00*/  FADD R8, R11, 1 ;  /* 0x3f8000000b087421 */ /* 0x000fe20000000000 */
[----:B------:R-:W-:Y:S01]  /*1e10*/  FADD R9, R10, 1 ;  /* 0x3f8000000a097421 */ /* 0x000fe20000000000 */
[----:B---3--:R-:W-:Y:S01]  /*1e20*/  FMUL R10, R12, R23 ;  /* 0x000000170c0a7220 */ /* 0x008fe20000400000 */
[----:B------:R-:W-:Y:S01]  /*1e30*/  FMUL R20, R13, R6 ;  /* 0x000000060d147220 */ /* 0x000fe20000400000 */
[----:B0-----:R-:W-:Y:S01]  /*1e40*/  FMUL R18, R15, R8 ;  /* 0x000000080f127220 */ /* 0x001fe20000400000 */
[----:B------:R-:W-:Y:S01]  /*1e50*/  FMUL R14, R14, R9 ;  /* 0x000000090e0e7220 */ /* 0x000fe20000400000 */
[----:B----4-:R-:W-:Y:S01]  /*1e60*/  PRMT R8, R17, 0x7632, R8 ;  /* 0x0000763211087816 */ /* 0x010fe20000000008 */
[C---:B------:R-:W-:Y:S01]  /*1e70*/  FMUL R15, R3.reuse, R10 ;  /* 0x0000000a030f7220 */ /* 0x040fe20000400000 */
[C---:B------:R-:W-:Y:S01]  /*1e80*/  PRMT R6, R16.reuse, 0x7632, R6 ;  /* 0x0000763210067816 */ /* 0x040fe20000000006 */
[----:B------:R-:W-:Y:S01]  /*1e90*/  FMUL R20, R3, R20 ;  /* 0x0000001403147220 */ /* 0x000fe20000400000 */
[----:B------:R-:W-:-:S02]  /*1ea0*/  SHF.L.U32 R9, R16, 0x10, RZ ;  /* 0x0000001010097819 */ /* 0x000fc400000006ff */
[----:B------:R-:W-:Y:S02]  /*1eb0*/  SHF.L.U32 R13, R8, 0x10, RZ ;  /* 0x00000010080d7819 */ /* 0x000fe400000006ff */
[----:B------:R-:W-:Y:S01]  /*1ec0*/  SHF.L.U32 R11, R6, 0x10, RZ ;  /* 0x00000010060b7819 */ /* 0x000fe200000006ff */
[C---:B------:R-:W-:Y:S01]  /*1ed0*/  FFMA R8, R0.reuse, R9, R15 ;  /* 0x0000000900087223 */ /* 0x040fe2000000000f */
[----:B------:R-:W-:Y:S01]  /*1ee0*/  SHF.L.U32 R17, R17, 0x10, RZ ;  /* 0x0000001011117819 */ /* 0x000fe200000006ff */
[C---:B------:R-:W-:Y:S02]  /*1ef0*/  FMUL R19, R0.reuse, R13 ;  /* 0x0000000d00137220 */ /* 0x040fe40000400000 */
[C---:B------:R-:W-:Y:S01]  /*1f00*/  FFMA R20, R0.reuse, R11, R20 ;  /* 0x0000000b00147223 */ /* 0x040fe20000000014 */
[C---:B------:R-:W-:Y:S01]  /*1f10*/  FFMA R8, R0.reuse, R9, R8 ;  /* 0x0000000900087223 */ /* 0x040fe20000000008 */
[----:B------:R-:W-:Y:S01]  /*1f20*/  FFMA R18, R3, R18, R19 ;  /* 0x0000001203127223 */ /* 0x000fe20000000013 */
[C---:B------:R-:W-:Y:S01]  /*1f30*/  FMUL R6, R0.reuse, R17 ;  /* 0x0000001100067220 */ /* 0x040fe20000400000 */
[----:B------:R-:W-:-:S02]  /*1f40*/  FFMA R11, R0, R11, R20 ;  /* 0x0000000b000b7223 */ /* 0x000fc40000000014 */
[C---:B------:R-:W-:Y:S01]  /*1f50*/  FFMA R13, R0.reuse, R13, R18 ;  /* 0x0000000d000d7223 */ /* 0x040fe20000000012 */
[----:B------:R-:W-:Y:S02]  /*1f60*/  FFMA R6, R3, R14, R6 ;  /* 0x0000000e03067223 */ /* 0x000fe40000000006 */
[----:B------:R-:W-:Y:S01]  /*1f70*/  F2FP.BF16.F32.PACK_AB R18, R11, R8 ;  /* 0x000000080b12723e */ /* 0x000fe200000010ff */
[----:B------:R-:W-:Y:S01]  /*1f80*/  CS2R R14, SRZ ;  /* 0x00000000000e7805 */ /* 0x000fe2000001ff00 */
[----:B------:R-:W-:Y:S01]  /*1f90*/  IADD3 R8, R7, 0x800, RZ ;  /* 0x0000080007087810 */ /* 0x000fe20007ffe0ff */
[----:B------:R-:W-:Y:S01]  /*1fa0*/  FFMA R6, R0, R17, R6 ;  /* 0x0000001100067223 */ /* 0x000fe20000000006 */
[----:B------:R-:W-:Y:S01]  /*1fb0*/  CS2R R10, SRZ ;  /* 0x00000000000a7805 */ /* 0x000fe2000001ff00 */
[----:B------:R-:W-:Y:S01]  /*1fc0*/  IMAD.WIDE R16, R2, R5, c[0x0][0x160] ;  /* 0x0000580002107625 */ /* 0x000fe200078e0205 */
[----:B------:R-:W-:Y:S02]  /*1fd0*/  ISETP.GE.U32.AND P0, PT, R8, 0x900, PT ;  /* 0x000009000800780c */ /* 0x000fe40003f06070 */
[----:B------:R-:W-:Y:S01]  /*1fe0*/  F2FP.BF16.F32.PACK_AB R19, R13, R6 ;  /* 0x000000060d13723e */ /* 0x000fe200000010ff */
[----:B------:R-:W-:Y:S01]  /*1ff0*/  IMAD.WIDE R6, R4, R21, c[0x0][0x1a8] ;  /* 0x00006a0004067625 */ /* 0x000fe200078e0215 */
[----:B------:R-:W-:Y:S01]  /*2000*/  CS2R R12, SRZ ;  /* 0x00000000000c7805 */ /* 0x000fe2000001ff00 */
[----:B------:R-:W-:Y:S01]  /*2010*/  CS2R R8, SRZ ;  /* 0x0000000000087805 */ /* 0x000fe2000001ff00 */
[----:B------:R-:W-:-:S02]  /*2020*/  CS2R R4, SRZ ;  /* 0x0000000000047805 */ /* 0x000fc4000001ff00 */
[----:B------:R0:W-:Y:S05]  /*2030*/  STG.E.64 [R6.64], R18 ;  /* 0x0000001206007986 */ /* 0x0001ea000c101b04 */
[----:B------:R-:W2:Y:S04]  /*2040*/  @!P0 LDG.E.EL.128 R12, [R34.64+0x2000] ;  /* 0x00200004220c8981 */ /* 0x000ea8000c2e1d00 */
[----:B------:R-:W3:Y:S01]  /*2050*/  @!P0 LDG.E.EF.128 R8, [R16.64] ;  /* 0x0000000410088981 */ /* 0x000ee2000c0e1d00 */
[----:B0-----:R-:W-:-:S05]  /*2060*/  IMAD.WIDE R6, R2, R21, c[0x0][0x180] ;  /* 0x0000600002067625 */ /* 0x001fca00078e0215 */
[----:B------:R0:W4:Y:S01]  /*2070*/  @!P0 LDG.E.EF.64 R4, [R6.64] ;  /* 0x0000000406048981 */ /* 0x000122000c0e1b00 */
[----:B--2---:R-:W-:Y:S02]  /*2080*/  SEL R22, R15, RZ, !P0 ;  /* 0x000000ff0f167207 */ /* 0x004fe40004000000 */
[----:B------:R-:W-:Y:S02]  /*2090*/  SEL R19, R13, RZ, !P0 ;  /* 0x000000ff0d137207 */ /* 0x000fe40004000000 */
[----:B------:R-:W-:Y:S01]  /*20a0*/  SEL R20, R14, RZ, !P0 ;  /* 0x000000ff0e147207 */ /* 0x000fe20004000000 */
[----:B0-----:R-:W-:Y:S01]  /*20b0*/  FADD R7, R22, 1 ;  /* 0x3f80000016077421 */ /* 0x001fe20000000000 */
[----:B---3--:R-:W-:Y:S02]  /*20c0*/  SEL R14, R11, RZ, !P0 ;  /* 0x000000ff0b0e7207 */ /* 0x008fe40004000000 */
[----:B------:R-:W-:Y:S01]  /*20d0*/  SEL R18, R12, RZ, !P0 ;  /* 0x000000ff0c127207 */ /* 0x000fe20004000000 */
[----:B------:R-:W-:Y:S01]  /*20e0*/  FADD R6, R20, 1 ;  /* 0x3f80000014067421 */ /* 0x000fe20000000000 */
[----:B------:R-:W-:Y:S01]  /*20f0*/  SEL R12, R9, RZ, !P0 ;  /* 0x000000ff090c7207 */ /* 0x000fe20004000000 */
[----:B------:R-:W-:Y:S01]  /*2100*/  FADD R9, R19, 1 ;  /* 0x3f80000013097421 */ /* 0x000fe20000000000 */
[----:B------:R-:W-:Y:S01]  /*2110*/  SEL R15, R10, RZ, !P0 ;  /* 0x000000ff0a0f7207 */ /* 0x000fe20004000000 */
[----:B------:R-:W-:Y:S01]  /*2120*/  FMUL R14, R14, R7 ;  /* 0x000000070e0e7220 */ /* 0x000fe20000400000 */
[----:B----4-:R-:W-:Y:S01]  /*2130*/  SEL R5, R5, RZ, !P0 ;  /* 0x000000ff05057207 */ /* 0x010fe20004000000 */
[----:B------:R-:W-:Y:S01]  /*2140*/  FMUL R10, R12, R9 ;  /* 0x000000090c0a7220 */ /* 0x000fe20000400000 */
[----:B------:R-:W-:Y:S01]  /*2150*/  SEL R13, R8, RZ, !P0 ;  /* 0x000000ff080d7207 */ /* 0x000fe20004000000 */
[----:B------:R-:W-:Y:S01]  /*2160*/  FADD R8, R18, 1 ;  /* 0x3f80000012087421 */ /* 0x000fe20000000000 */
[----:B------:R-:W-:Y:S01]  /*2170*/  SEL R4, R4, RZ, !P0 ;  /* 0x000000ff04047207 */ /* 0x000fe20004000000 */
[----:B------:R-:W-:Y:S01]  /*2180*/  FMUL R12, R15, R6 ;  /* 0x000000060f0c7220 */ /* 0x000fe20000400000 */
[----:B------:R-:W-:Y:S01]  /*2190*/  PRMT R7, R5, 0x7632, R7 ;  /* 0x0000763205077816 */ /* 0x000fe20000000007 */
[----:B------:R-:W-:Y:S01]  /*21a0*/  FMUL R8, R13, R8 ;  /* 0x000000080d087220 */ /* 0x000fe20000400000 */
[----:B------:R-:W-:Y:S01]  /*21b0*/  PRMT R6, R4, 0x7632, R6 ;  /* 0x0000763204067816 */ /* 0x000fe20000000006 */
[----:B------:R-:W-:Y:S01]  /*21c0*/  FMUL R10, R3, R10 ;  /* 0x0000000a030a7220 */ /* 0x000fe20000400000 */
[----:B------:R-:W-:Y:S01]  /*21d0*/  SHF.L.U32 R11, R5, 0x10, RZ ;  /* 0x00000010050b7819 */ /* 0x000fe200000006ff */
[----:B------:R-:W-:Y:S01]  /*21e0*/  FMUL R13, R3, R8 ;  /* 0x00000008030d7220 */ /* 0x000fe20000400000 */
[----:B------:R-:W-:-:S02]  /*21f0*/  SHF.L.U32 R7, R7, 0x10, RZ ;  /* 0x0000001007077819 */ /* 0x000fc400000006ff */
[----:B------:R-:W-:Y:S01]  /*2200*/  SHF.L.U32 R9, R4, 0x10, RZ ;  /* 0x0000001004097819 */ /* 0x000fe200000006ff */
[----:B------:R-:W-:Y:S01]  /*2210*/  FMUL R4, R0, R11 ;  /* 0x0000000b00047220 */ /* 0x000fe20000400000 */
[----:B------:R-:W-:Y:S01]  /*2220*/  SHF.L.U32 R5, R6, 0x10, RZ ;  /* 0x0000001006057819 */ /* 0x000fe200000006ff */
[C---:B------:R-:W-:Y:S02]  /*2230*/  FMUL R15, R0.reuse, R7 ;  /* 0x00000007000f7220 */ /* 0x040fe40000400000 */
[C---:B------:R-:W-:Y:S01]  /*2240*/  FFMA R6, R0.reuse, R9, R13 ;  /* 0x0000000900067223 */ /* 0x040fe2000000000d */
[C---:B------:R-:W-:Y:S01]  /*2250*/  FFMA R4, R3.reuse, R12, R4 ;  /* 0x0000000c03047223 */ /* 0x040fe20000000004 */
[C---:B------:R-:W-:Y:S01]  /*2260*/  FFMA R10, R0.reuse, R5, R10 ;  /* 0x00000005000a7223 */ /* 0x040fe2000000000a */
[----:B------:R-:W-:Y:S01]  /*2270*/  FFMA R14, R3, R14, R15 ;  /* 0x0000000e030e7223 */ /* 0x000fe2000000000f */
[C---:B------:R-:W-:Y:S01]  /*2280*/  FFMA R6, R0.reuse, R9, R6 ;  /* 0x0000000900067223 */ /* 0x040fe20000000006 */
[C---:B------:R-:W-:Y:S01]  /*2290*/  FFMA R4, R0.reuse, R11, R4 ;  /* 0x0000000b00047223 */ /* 0x040fe20000000004 */
[C---:B------:R-:W-:Y:S01]  /*22a0*/  FFMA R5, R0.reuse, R5, R10 ;  /* 0x0000000500057223 */ /* 0x040fe2000000000a */
[----:B------:R-:W-:Y:S01]  /*22b0*/  FFMA R7, R0, R7, R14 ;  /* 0x0000000700077223 */ /* 0x000fe2000000000e */
[----:B------:R-:W-:-:S03]  /*22c0*/  IMAD.WIDE R2, R2, R21, c[0x0][0x1a8] ;  /* 0x00006a0002027625 */ /* 0x000fc600078e0215 */
[----:B------:R-:W-:Y:S02]  /*22d0*/  F2FP.BF16.F32.PACK_AB R6, R5, R6 ;  /* 0x000000060506723e */ /* 0x000fe400000010ff */
[----:B------:R-:W-:Y:S01]  /*22e0*/  F2FP.BF16.F32.PACK_AB R7, R7, R4 ;  /* 0x000000040707723e */ /* 0x000fe200000010ff */
[----:B------:R-:W-:Y:S06]  /*22f0*/  @P0 EXIT ;  /* 0x000000000000094d */ /* 0x000fec0003800000 */
[----:B------:R-:W-:Y:S01]  /*2300*/  STG.E.64 [R2.64], R6 ;  /* 0x0000000602007986 */ /* 0x000fe2000c101b04 */
[----:B------:R-:W-:Y:S05]  /*2310*/  EXIT ;  /* 0x000000000000794d */ /* 0x000fea0003800000 */
.L_x_1:
[----:B------:R-:W-:-:S00]  /*2320*/  BRA `(.L_x_1) ;  /* 0xfffffff000007947 */ /* 0x000fc0000383ffff */
[----:B------:R-:W-:-:S00]  /*2330*/  NOP ;  /* 0x0000000000007918 */ /* 0x000fc00000000000 */
        /* <DEDUP_REMOVED lines=12> */
.L_x_2:


//--------------------- .nv.shared.triton__0d1d2d3d4d5d6d7d8d9d10de11de --------------------------
	.section	.nv.shared.triton__0d1d2d3d4d5d6d7d8d9d10de11de,"aw",@nobits
	.align	16
